	.target	sm_90a

	.elftype	@"ET_EXEC"


//--------------------- .note.nv.tkinfo           --------------------------
	.section	.note.nv.tkinfo,"",@"SHT_NOTE"
	.sectionflags	@"SHF_NOTE_NV_TKINFO"
	.tkinfo
        /*0018*/ 	.word	0x00000002
        /*0030*/ 	.string	""
        /*0030*/ 	.string	"ptxas"
        /*0030*/ 	.string	"Cuda compilation tools, release 13.0, V13.0.88"
        /*0030*/ 	.string	"Build cuda_13.0.r13.0/compiler.36424714_0"
        /*0030*/ 	.string	"-v  -suppress-debug-info  -lineinfo  -arch sm_90a "



//--------------------- .note.nv.cuinfo           --------------------------
	.section	.note.nv.cuinfo,"",@"SHT_NOTE"
	.sectionflags	@"SHF_NOTE_NV_CUINFO"
        /*0018*/ 	.short	0x0002
        /*001a*/ 	.short	0x005a
        /*001c*/ 	.short	0x0082
	.zero		2


//--------------------- .nv.info                  --------------------------
	.section	.nv.info,"",@"SHT_CUDA_INFO"
	.align	4


	//----- nvinfo : EIATTR_REGCOUNT
	.align		4
        /*0000*/ 	.byte	0x04, 0x2f
        /*0002*/ 	.short	(.L_1 - .L_0)
	.align		4
.L_0:
        /*0004*/ 	.word	index@(gluon_wgmma)
        /*0008*/ 	.word	0x0000009a


	//----- nvinfo : EIATTR_FRAME_SIZE
	.align		4
.L_1:
        /*000c*/ 	.byte	0x04, 0x11
        /*000e*/ 	.short	(.L_3 - .L_2)
	.align		4
.L_2:
        /*0010*/ 	.word	index@(gluon_wgmma)
        /*0014*/ 	.word	0x00000000


	//----- nvinfo : EIATTR_MIN_STACK_SIZE
	.align		4
.L_3:
        /*0018*/ 	.byte	0x04, 0x12
        /*001a*/ 	.short	(.L_5 - .L_4)
	.align		4
.L_4:
        /*001c*/ 	.word	index@(gluon_wgmma)
        /*0020*/ 	.word	0x00000000
.L_5:


//--------------------- .nv.compat                --------------------------
	.section	.nv.compat,"",@"SHT_CUDA_COMPAT_INFO"
	.align	4
        /*0000*/ 	.byte	0x02, 0x09, 0x01, 0x00, 0x02, 0x02, 0x04, 0x00, 0x02, 0x05, 0x05, 0x00, 0x03, 0x07, 0x01, 0x01
        /*0010*/ 	.byte	0x02, 0x03, 0x03, 0x00, 0x02, 0x06, 0x01, 0x00, 0x04, 0x0b, 0x08, 0x00, 0x00, 0x00, 0x00, 0x00
        /*0020*/ 	.byte	0x00, 0x00, 0x00, 0x00


//--------------------- .nv.info.gluon_wgmma      --------------------------
	.section	.nv.info.gluon_wgmma,"",@"SHT_CUDA_INFO"
	.sectionflags	@""
	.align	4


	//----- nvinfo : EIATTR_CUDA_API_VERSION
	.align		4
        /*0000*/ 	.byte	0x04, 0x37
        /*0002*/ 	.short	(.L_7 - .L_6)
.L_6:
        /*0004*/ 	.word	0x00000082


	//----- nvinfo : EIATTR_KPARAM_INFO
	.align		4
.L_7:
        /*0008*/ 	.byte	0x04, 0x17
        /*000a*/ 	.short	(.L_9 - .L_8)
.L_8:
        /*000c*/ 	.word	0x00000000
        /*0010*/ 	.short	0x000a
        /*0012*/ 	.short	0x0048
        /*0014*/ 	.byte	0x00, 0xf4, 0x21, 0x00


	//----- nvinfo : EIATTR_KPARAM_INFO
	.align		4
.L_9:
        /*0018*/ 	.byte	0x04, 0x17
        /*001a*/ 	.short	(.L_11 - .L_10)
.L_10:
        /*001c*/ 	.word	0x00000000
        /*0020*/ 	.short	0x0009
        /*0022*/ 	.short	0x0040
        /*0024*/ 	.byte	0x00, 0xf4, 0x21, 0x00


	//----- nvinfo : EIATTR_KPARAM_INFO
	.align		4
.L_11:
        /*0028*/ 	.byte	0x04, 0x17
        /*002a*/ 	.short	(.L_13 - .L_12)
.L_12:
        /*002c*/ 	.word	0x00000000
        /*0030*/ 	.short	0x0008
        /*0032*/ 	.short	0x0038
        /*0034*/ 	.byte	0x00, 0xf0, 0x21, 0x00


	//----- nvinfo : EIATTR_KPARAM_INFO
	.align		4
.L_13:
        /*0038*/ 	.byte	0x04, 0x17
        /*003a*/ 	.short	(.L_15 - .L_14)
.L_14:
        /*003c*/ 	.word	0x00000000
        /*0040*/ 	.short	0x0007
        /*0042*/ 	.short	0x0030
        /*0044*/ 	.byte	0x00, 0xf0, 0x21, 0x00


	//----- nvinfo : EIATTR_KPARAM_INFO
	.align		4
.L_15:
        /*0048*/ 	.byte	0x04, 0x17
        /*004a*/ 	.short	(.L_17 - .L_16)
.L_16:
        /*004c*/ 	.word	0x00000000
        /*0050*/ 	.short	0x0006
        /*0052*/ 	.short	0x0028
        /*0054*/ 	.byte	0x00, 0xf0, 0x21, 0x00


	//----- nvinfo : EIATTR_KPARAM_INFO
	.align		4
.L_17:
        /*0058*/ 	.byte	0x04, 0x17
        /*005a*/ 	.short	(.L_19 - .L_18)
.L_18:
        /*005c*/ 	.word	0x00000000
        /*0060*/ 	.short	0x0005
        /*0062*/ 	.short	0x0020
        /*0064*/ 	.byte	0x00, 0xf0, 0x11, 0x00


	//----- nvinfo : EIATTR_KPARAM_INFO
	.align		4
.L_19:
        /*0068*/ 	.byte	0x04, 0x17
        /*006a*/ 	.short	(.L_21 - .L_20)
.L_20:
        /*006c*/ 	.word	0x00000000
        /*0070*/ 	.short	0x0004
        /*0072*/ 	.short	0x001c
        /*0074*/ 	.byte	0x00, 0xf0, 0x11, 0x00


	//----- nvinfo : EIATTR_KPARAM_INFO
	.align		4
.L_21:
        /*0078*/ 	.byte	0x04, 0x17
        /*007a*/ 	.short	(.L_23 - .L_22)
.L_22:
        /*007c*/ 	.word	0x00000000
        /*0080*/ 	.short	0x0003
        /*0082*/ 	.short	0x0018
        /*0084*/ 	.byte	0x00, 0xf0, 0x11, 0x00


	//----- nvinfo : EIATTR_KPARAM_INFO
	.align		4
.L_23:
        /*0088*/ 	.byte	0x04, 0x17
        /*008a*/ 	.short	(.L_25 - .L_24)
.L_24:
        /*008c*/ 	.word	0x00000000
        /*0090*/ 	.short	0x0002
        /*0092*/ 	.short	0x0010
        /*0094*/ 	.byte	0x00, 0xf4, 0x21, 0x00


	//----- nvinfo : EIATTR_KPARAM_INFO
	.align		4
.L_25:
        /*0098*/ 	.byte	0x04, 0x17
        /*009a*/ 	.short	(.L_27 - .L_26)
.L_26:
        /*009c*/ 	.word	0x00000000
        /*00a0*/ 	.short	0x0001
        /*00a2*/ 	.short	0x0008
        /*00a4*/ 	.byte	0x00, 0xf4, 0x21, 0x00


	//----- nvinfo : EIATTR_KPARAM_INFO
	.align		4
.L_27:
        /*00a8*/ 	.byte	0x04, 0x17
        /*00aa*/ 	.short	(.L_29 - .L_28)
.L_28:
        /*00ac*/ 	.word	0x00000000
        /*00b0*/ 	.short	0x0000
        /*00b2*/ 	.short	0x0000
        /*00b4*/ 	.byte	0x00, 0xf4, 0x21, 0x00


	//----- nvinfo : EIATTR_SPARSE_MMA_MASK
	.align		4
.L_29:
        /*00b8*/ 	.byte	0x03, 0x50
        /*00ba*/ 	.short	0x0000


	//----- nvinfo : EIATTR_MAXREG_COUNT
	.align		4
        /*00bc*/ 	.byte	0x03, 0x1b
        /*00be*/ 	.short	0x00ff


	//----- nvinfo : EIATTR_NUM_BARRIERS
	.align		4
        /*00c0*/ 	.byte	0x02, 0x4c
        /*00c2*/ 	.byte	0x01
	.zero		1


	//----- nvinfo : EIATTR_MERCURY_ISA_VERSION
	.align		4
        /*00c4*/ 	.byte	0x03, 0x5f
        /*00c6*/ 	.short	0x0101


	//----- nvinfo : EIATTR_INT_WARP_WIDE_INSTR_OFFSETS
	.align		4
        /*00c8*/ 	.byte	0x04, 0x31
        /*00ca*/ 	.short	(.L_31 - .L_30)


	//   ....[0]....
.L_30:
        /*00cc*/ 	.word	0x00001260


	//   ....[1]....
        /*00d0*/ 	.word	0x000012b0


	//   ....[2]....
        /*00d4*/ 	.word	0x00001c00


	//   ....[3]....
        /*00d8*/ 	.word	0x00001c10


	//   ....[4]....
        /*00dc*/ 	.word	0x00001cd0


	//   ....[5]....
        /*00e0*/ 	.word	0x00001d00


	//   ....[6]....
        /*00e4*/ 	.word	0x00002210


	//   ....[7]....
        /*00e8*/ 	.word	0x00002250


	//----- nvinfo : EIATTR_COOP_GROUP_MASK_REGIDS
	.align		4
.L_31:
        /*00ec*/ 	.byte	0x04, 0x29
        /*00ee*/ 	.short	(.L_33 - .L_32)


	//   ....[0]....
.L_32:
        /*00f0*/ 	.word	0xffffffff


	//   ....[1]....
        /*00f4*/ 	.word	0xffffffff


	//   ....[2]....
        /*00f8*/ 	.word	0xffffffff


	//   ....[3]....
        /*00fc*/ 	.word	0xffffffff


	//----- nvinfo : EIATTR_COOP_GROUP_INSTR_OFFSETS
	.align		4
.L_33:
        /*0100*/ 	.byte	0x04, 0x28
        /*0102*/ 	.short	(.L_35 - .L_34)


	//   ....[0]....
.L_34:
        /*0104*/ 	.word	0x00000140


	//   ....[1]....
        /*0108*/ 	.word	0x00000700


	//   ....[2]....
        /*010c*/ 	.word	0x00000cf0


	//   ....[3]....
        /*0110*/ 	.word	0x00001da0


	//----- nvinfo : EIATTR_MBARRIER_INSTR_OFFSETS
	.align		4
.L_35:
        /*0114*/ 	.byte	0x04, 0x39
        /*0116*/ 	.short	(.L_37 - .L_36)


	//   ....[0]....
.L_36:
        /*0118*/ 	.word	0x000012d0
        /*011c*/ 	.word	0x000000ff
        /*0120*/ 	.word	0x00006000
        /*0124*/ 	.short	0x0100
        /*0126*/ 	.byte	0x08
	.zero		1


	//   ....[1]....
        /*0128*/ 	.word	0x00001d80
        /*012c*/ 	.word	0x000000ff
        /*0130*/ 	.word	0x00006000
        /*0134*/ 	.short	0x010a
        /*0136*/ 	.byte	0x08
	.zero		1


	//   ....[2]....
        /*0138*/ 	.word	0x00002090
        /*013c*/ 	.word	0x000000ff
        /*0140*/ 	.word	0x00006000
        /*0144*/ 	.short	0x0108
        /*0146*/ 	.byte	0x08
	.zero		1


	//   ....[3]....
        /*0148*/ 	.word	0x000029b0
        /*014c*/ 	.word	0x000000ff
        /*0150*/ 	.word	0x00006000
        /*0154*/ 	.short	0x010a
        /*0156*/ 	.byte	0x08
	.zero		1


	//----- nvinfo : EIATTR_NUM_MBARRIERS
	.align		4
.L_37:
        /*0158*/ 	.byte	0x03, 0x38
        /*015a*/ 	.short	0x0001


	//----- nvinfo : EIATTR_EXIT_INSTR_OFFSETS
	.align		4
        /*015c*/ 	.byte	0x04, 0x1c
        /*015e*/ 	.short	(.L_39 - .L_38)


	//   ....[0]....
.L_38:
        /*0160*/ 	.word	0x000029a0


	//----- nvinfo : EIATTR_REQNTID
	.align		4
.L_39:
        /*0164*/ 	.byte	0x04, 0x10
        /*0166*/ 	.short	(.L_41 - .L_40)
.L_40:
        /*0168*/ 	.word	0x00000100
        /*016c*/ 	.word	0x00000001
        /*0170*/ 	.word	0x00000001


	//----- nvinfo : EIATTR_CRS_STACK_SIZE
	.align		4
.L_41:
        /*0174*/ 	.byte	0x04, 0x1e
        /*0176*/ 	.short	(.L_43 - .L_42)
.L_42:
        /*0178*/ 	.word	0x00000000


	//----- nvinfo : EIATTR_CBANK_PARAM_SIZE
	.align		4
.L_43:
        /*017c*/ 	.byte	0x03, 0x19
        /*017e*/ 	.short	0x0050


	//----- nvinfo : EIATTR_PARAM_CBANK
	.align		4
        /*0180*/ 	.byte	0x04, 0x0a
        /*0182*/ 	.short	(.L_45 - .L_44)
	.align		4
.L_44:
        /*0184*/ 	.word	index@(.nv.constant0.gluon_wgmma)
        /*0188*/ 	.short	0x0210
        /*018a*/ 	.short	0x0050


	//----- nvinfo : EIATTR_SW_WAR
	.align		4
.L_45:
        /*018c*/ 	.byte	0x04, 0x36
        /*018e*/ 	.short	(.L_47 - .L_46)
.L_46:
        /*0190*/ 	.word	0x00000008
.L_47:


//--------------------- .nv.callgraph             --------------------------
	.section	.nv.callgraph,"",@"SHT_CUDA_CALLGRAPH"
	.align	4
	.sectionentsize	8
	.align		4
        /*0000*/ 	.word	0x00000000
	.align		4
        /*0004*/ 	.word	0xffffffff
	.align		4
        /*0008*/ 	.word	0x00000000
	.align		4
        /*000c*/ 	.word	0xfffffffe
	.align		4
        /*0010*/ 	.word	0x00000000
	.align		4
        /*0014*/ 	.word	0xfffffffd
	.align		4
        /*0018*/ 	.word	0x00000000
	.align		4
        /*001c*/ 	.word	0xfffffffc


//--------------------- .text.gluon_wgmma         --------------------------
	.section	.text.gluon_wgmma,"ax",@progbits
	.align	128
        .global         gluon_wgmma
        .type           gluon_wgmma,@function
        .size           gluon_wgmma,(.L_x_54 - gluon_wgmma)
        .other          gluon_wgmma,@"STO_CUDA_ENTRY STV_DEFAULT"
gluon_wgmma:
.text.gluon_wgmma:
[----:B------:R-:W-:Y:S01]  /*0000*/  LDC R1, c[0x0][0x28] ;  /* 0x00000a00ff017b82 */ /* 0x000fe20000000800 */
[----:B------:R-:W1:Y:S07]  /*0010*/  S2R R0, SR_TID.X ;  /* 0x0000000000007919 */ /* 0x000e6e0000002100 */
[----:B------:R-:W2:Y:S01]  /*0020*/  S2UR UR4, SR_CgaCtaId ;  /* 0x00000000000479c3 */ /* 0x000ea20000008800 */
[----:B------:R-:W-:Y:S01]  /*0030*/  UMOV UR8, 0x400 ;  /* 0x0000040000087882 */ /* 0x000fe20000000000 */
[----:B------:R-:W-:Y:S01]  /*0040*/  ULDC UR6, c[0x0][0xc] ;  /* 0x0000030000067ab9 */ /* 0x000fe20000000800 */
[----:B------:R-:W-:Y:S01]  /*0050*/  ULDC.64 UR16, c[0x0][0x250] ;  /* 0x0000940000107ab9 */ /* 0x000fe20000000a00 */
[----:B------:R-:W-:Y:S04]  /*0060*/  BSSY B0, `(.L_x_0) ;  /* 0x000001d000007945 */ /* 0x000fe80003800000 */
[----:B------:R-:W3:Y:S08]  /*0070*/  LDC R13, c[0x0][0x230] ;  /* 0x00008c00ff0d7b82 */ /* 0x000ef00000000800 */
[----:B------:R-:W-:Y:S08]  /*0080*/  S2UR UR9, SR_CTAID.Y ;  /* 0x00000000000979c3 */ /* 0x000ff00000002600 */
[----:B------:R-:W4:Y:S01]  /*0090*/  S2UR UR5, SR_CTAID.Z ;  /* 0x00000000000579c3 */ /* 0x000f220000002700 */
[----:B--2---:R-:W-:-:S03]  /*00a0*/  ULEA UR8, UR4, UR8, 0x18 ;  /* 0x0000000804087291 */ /* 0x004fc6000f8ec03f */
[----:B------:R-:W-:Y:S01]  /*00b0*/  ULDC UR4, c[0x0][0x10] ;  /* 0x0000040000047ab9 */ /* 0x000fe20000000800 */
[----:B-1----:R-:W-:-:S03]  /*00c0*/  LOP3.LUT R7, R0, 0xff, RZ, 0xc0, !PT ;  /* 0x000000ff00077812 */ /* 0x002fc600078ec0ff */
[----:B------:R-:W1:Y:S01]  /*00d0*/  S2UR UR7, SR_CTAID.X ;  /* 0x00000000000779c3 */ /* 0x000e620000002500 */
[----:B---3--:R-:W-:Y:S01]  /*00e0*/  VIADD R5, R13, 0xffffffff ;  /* 0xffffffff0d057836 */ /* 0x008fe20000000000 */
[C---:B------:R-:W-:Y:S02]  /*00f0*/  ISETP.GE.U32.AND P0, PT, R7.reuse, 0x20, PT ;  /* 0x000000200700780c */ /* 0x040fe40003f06070 */
[C---:B------:R-:W-:Y:S02]  /*0100*/  ISETP.NE.U32.AND P1, PT, R7.reuse, RZ, PT ;  /* 0x000000ff0700720c */ /* 0x040fe40003f25070 */
[----:B------:R-:W-:Y:S02]  /*0110*/  LEA R4, R7, UR8, 0x2 ;  /* 0x0000000807047c11 */ /* 0x000fe4000f8e10ff */
[----:B------:R-:W2:Y:S07]  /*0120*/  LDC R6, c[0x0][0x228] ;  /* 0x00008a00ff067b82 */ /* 0x000eae0000000800 */
[----:B------:R3:W-:Y:S01]  /*0130*/  @!P0 STS [R4], RZ ;  /* 0x000000ff04008388 */ /* 0x0007e20000000800 */
[----:B------:R-:W-:-:S03]  /*0140*/  NOP ;  /* 0x0000000000007918 */ /* 0x000fc60000000000 */
[----:B------:R3:W-:Y:S01]  /*0150*/  @!P1 STS [UR8+0x20], R5 ;  /* 0x00002005ff009988 */ /* 0x0007e20008000808 */
[----:B----4-:R-:W-:-:S04]  /*0160*/  UIMAD UR4, UR5, UR4, UR9 ;  /* 0x00000004050472a4 */ /* 0x010fc8000f8e0209 */
[----:B-1----:R-:W-:-:S04]  /*0170*/  UIMAD UR4, UR4, UR6, UR7 ;  /* 0x00000006040472a4 */ /* 0x002fc8000f8e0207 */
[----:B------:R-:W-:Y:S01]  /*0180*/  UIMAD UR6, UR4, 0x180, URZ ;  /* 0x00000180040678a4 */ /* 0x000fe2000f8e023f */
[----:B--2---:R-:W-:-:S03]  /*0190*/  VIADD R6, R6, 0xffffffff ;  /* 0xffffffff06067836 */ /* 0x004fc60000000000 */
[----:B------:R-:W-:-:S04]  /*01a0*/  UIADD3 UR20, UP0, UR6, UR16, URZ ;  /* 0x0000001006147290 */ /* 0x000fc8000ff1e03f */
[----:B------:R-:W-:Y:S01]  /*01b0*/  ULEA.HI.X.SX32 UR21, UR6, UR17, 0x1, UP0 ;  /* 0x0000001106157291 */ /* 0x000fe200080f0e3f */
[----:B---3--:R-:W-:Y:S11]  /*01c0*/  @P1 BRA `(.L_x_1) ;  /* 0x0000000000181947 */ /* 0x008ff60003800000 */
[----:B------:R-:W1:Y:S01]  /*01d0*/  LDS R2, [UR8+0x8] ;  /* 0x00000808ff027984 */ /* 0x000e620008000800 */
[----:B------:R-:W2:Y:S01]  /*01e0*/  LDC.64 R8, c[0x0][0x210] ;  /* 0x00008400ff087b82 */ /* 0x000ea20000000a00 */
[----:B------:R-:W-:Y:S02]  /*01f0*/  IMAD.MOV.U32 R3, RZ, RZ, 0x70 ;  /* 0x00000070ff037424 */ /* 0x000fe400078e00ff */
[----:B--2---:R2:W-:Y:S03]  /*0200*/  STS.64 [UR8], R8 ;  /* 0x00000008ff007988 */ /* 0x0045e60008000a08 */
[----:B-1----:R-:W-:-:S05]  /*0210*/  LOP3.LUT R2, R2, 0x10, R3, 0xd8, !PT ;  /* 0x0000001002027812 */ /* 0x002fca00078ed803 */
[----:B------:R2:W-:Y:S02]  /*0220*/  STS [UR8+0x8], R2 ;  /* 0x00000802ff007988 */ /* 0x0005e40008000808 */
.L_x_1:
[----:B------:R-:W-:Y:S05]  /*0230*/  BSYNC B0 ;  /* 0x0000000000007941 */ /* 0x000fea0003800000 */
.L_x_0:
[----:B------:R-:W-:Y:S04]  /*0240*/  BSSY B0, `(.L_x_2) ;  /* 0x000000a000007945 */ /* 0x000fe80003800000 */
[----:B------:R-:W-:Y:S05]  /*0250*/  @P1 BRA `(.L_x_3) ;  /* 0x0000000000201947 */ /* 0x000fea0003800000 */
[----:B--2---:R-:W1:Y:S01]  /*0260*/  LDS R2, [UR8+0x34] ;  /* 0x00003408ff027984 */ /* 0x004e620008000800 */
[----:B------:R-:W-:Y:S02]  /*0270*/  IMAD.MOV.U32 R3, RZ, RZ, 0x3f000000 ;  /* 0x3f000000ff037424 */ /* 0x000fe400078e00ff */
[----:B------:R-:W-:Y:S01]  /*0280*/  @!P1 IMAD.MOV.U32 R8, RZ, RZ, 0x7f ;  /* 0x0000007fff089424 */ /* 0x000fe200078e00ff */
[----:B------:R-:W2:Y:S02]  /*0290*/  @!P1 LDS R9, [UR8+0x38] ;  /* 0x00003808ff099984 */ /* 0x000ea40008000800 */
[----:B-1----:R-:W-:Y:S02]  /*02a0*/  LOP3.LUT R2, R2, 0xff000000, R3, 0xb8, !PT ;  /* 0xff00000002027812 */ /* 0x002fe400078eb803 */
[----:B--2---:R-:W-:-:S03]  /*02b0*/  @!P1 LOP3.LUT R3, R9, 0xff, R8, 0xb8, !PT ;  /* 0x000000ff09039812 */ /* 0x004fc600078eb808 */
[----:B------:R1:W-:Y:S04]  /*02c0*/  STS [UR8+0x34], R2 ;  /* 0x00003402ff007988 */ /* 0x0003e80008000808 */
[----:B------:R1:W-:Y:S02]  /*02d0*/  @!P1 STS [UR8+0x38], R3 ;  /* 0x00003803ff009988 */ /* 0x0003e40008000808 */
.L_x_3:
[----:B------:R-:W-:Y:S05]  /*02e0*/  BSYNC B0 ;  /* 0x0000000000007941 */ /* 0x000fea0003800000 */
.L_x_2:
[----:B------:R-:W-:Y:S04]  /*02f0*/  BSSY B0, `(.L_x_4) ;  /* 0x000000a000007945 */ /* 0x000fe80003800000 */
[----:B------:R-:W-:Y:S05]  /*0300*/  @P1 BRA `(.L_x_5) ;  /* 0x0000000000201947 */ /* 0x000fea0003800000 */
[----:B-12---:R-:W1:Y:S01]  /*0310*/  LDS R2, [UR8+0x1c] ;  /* 0x00001c08ff027984 */ /* 0x006e620008000800 */
[----:B------:R-:W2:Y:S03]  /*0320*/  LDC.64 R10, c[0x0][0x238] ;  /* 0x00008e00ff0a7b82 */ /* 0x000ea60000000a00 */
[----:B------:R3:W-:Y:S01]  /*0330*/  STS [UR8+0x24], R6 ;  /* 0x00002406ff007988 */ /* 0x0007e20008000808 */
[--C-:B--2---:R-:W-:Y:S02]  /*0340*/  SHF.R.U32.HI R9, RZ, 0x4, R11.reuse ;  /* 0x00000004ff097819 */ /* 0x104fe4000001160b */
[----:B------:R-:W-:-:S05]  /*0350*/  SHF.R.U64 R3, R10, 0x4, R11 ;  /* 0x000000040a037819 */ /* 0x000fca000000120b */
[----:B------:R3:W-:Y:S01]  /*0360*/  STS [UR8+0xc], R3 ;  /* 0x00000c03ff007988 */ /* 0x0007e20008000808 */
[----:B-1----:R-:W-:-:S05]  /*0370*/  LOP3.LUT R2, R2, 0xf, R9, 0xb8, !PT ;  /* 0x0000000f02027812 */ /* 0x002fca00078eb809 */
[----:B------:R3:W-:Y:S02]  /*0380*/  STS [UR8+0x1c], R2 ;  /* 0x00001c02ff007988 */ /* 0x0007e40008000808 */
.L_x_5:
[----:B------:R-:W-:Y:S05]  /*0390*/  BSYNC B0 ;  /* 0x0000000000007941 */ /* 0x000fea0003800000 */
.L_x_4:
[----:B------:R-:W-:Y:S04]  /*03a0*/  BSSY B1, `(.L_x_6) ;  /* 0x000001e000017945 */ /* 0x000fe80003800000 */
[----:B------:R-:W-:Y:S01]  /*03b0*/  BSSY B0, `(.L_x_7) ;  /* 0x0000019000007945 */ /* 0x000fe20003800000 */
[----:B------:R-:W-:-:S03]  /*03c0*/  IMAD.MOV.U32 R12, RZ, RZ, RZ ;  /* 0x000000ffff0c7224 */ /* 0x000fc600078e00ff */
[----:B------:R-:W-:Y:S05]  /*03d0*/  @P1 BRA `(.L_x_8) ;  /* 0x00000000001c1947 */ /* 0x000fea0003800000 */
[----:B-123--:R-:W1:Y:S02]  /*03e0*/  LDS R2, [UR8+0x34] ;  /* 0x00003408ff027984 */ /* 0x00ee640008000800 */
[----:B-1----:R-:W-:-:S05]  /*03f0*/  LOP3.LUT R2, R2, 0x7, RZ, 0xb8, !PT ;  /* 0x0000000702027812 */ /* 0x002fca00078eb8ff */
[----:B------:R1:W-:Y:S01]  /*0400*/  STS [UR8+0x34], R2 ;  /* 0x00003402ff007988 */ /* 0x0003e20008000808 */
[----:B------:R-:W-:Y:S05]  /*0410*/  @P1 BRA `(.L_x_9) ;  /* 0x00000000001c1947 */ /* 0x000fea0003800000 */
[----:B-1----:R-:W1:Y:S02]  /*0420*/  LDS R2, [UR8+0x34] ;  /* 0x00003408ff027984 */ /* 0x002e640008000800 */
[----:B-1----:R-:W-:-:S05]  /*0430*/  LOP3.LUT R2, R2, 0x38, RZ, 0xb8, !PT ;  /* 0x0000003802027812 */ /* 0x002fca00078eb8ff */
[----:B------:R4:W-:Y:S02]  /*0440*/  STS [UR8+0x34], R2 ;  /* 0x00003402ff007988 */ /* 0x0009e40008000808 */
.L_x_8:
[----:B------:R-:W-:Y:S05]  /*0450*/  @P1 BRA `(.L_x_10) ;  /* 0x00000000001c1947 */ /* 0x000fea0003800000 */
[----:B-1234-:R-:W1:Y:S02]  /*0460*/  LDS R2, [UR8+0x8] ;  /* 0x00000808ff027984 */ /* 0x01ee640008000800 */
[----:B-1----:R-:W-:-:S05]  /*0470*/  LOP3.LUT R2, R2, 0x780, RZ, 0xb8, !PT ;  /* 0x0000078002027812 */ /* 0x002fca00078eb8ff */
[----:B------:R2:W-:Y:S02]  /*0480*/  STS [UR8+0x8], R2 ;  /* 0x00000802ff007988 */ /* 0x0005e40008000808 */
.L_x_9:
[----:B------:R-:W-:Y:S05]  /*0490*/  @P1 BRA `(.L_x_11) ;  /* 0x0000000000281947 */ /* 0x000fea0003800000 */
[----:B-12---:R-:W1:Y:S02]  /*04a0*/  LDS R2, [UR8+0x8] ;  /* 0x00000808ff027984 */ /* 0x006e640008000800 */
[----:B-1----:R-:W-:-:S05]  /*04b0*/  LOP3.LUT R2, R2, 0x1800, RZ, 0xb8, !PT ;  /* 0x0000180002027812 */ /* 0x002fca00078eb8ff */
[----:B------:R5:W-:Y:S02]  /*04c0*/  STS [UR8+0x8], R2 ;  /* 0x00000802ff007988 */ /* 0x000be40008000808 */
.L_x_10:
[----:B------:R-:W-:Y:S05]  /*04d0*/  @P1 BREAK B0 ;  /* 0x0000000000001942 */ /* 0x000fea0003800000 */
[----:B------:R-:W-:Y:S05]  /*04e0*/  @P1 BRA `(.L_x_12) ;  /* 0x0000000000241947 */ /* 0x000fea0003800000 */
[----:B-1-3--:R-:W1:Y:S01]  /*04f0*/  LDS R3, [UR8+0x8] ;  /* 0x00000808ff037984 */ /* 0x00ae620008000800 */
[----:B--2-45:R-:W-:-:S05]  /*0500*/  IMAD.MOV.U32 R2, RZ, RZ, 0x6000 ;  /* 0x00006000ff027424 */ /* 0x034fca00078e00ff */
[----:B-1----:R-:W-:-:S04]  /*0510*/  LOP3.LUT R2, R3, 0x4000, R2, 0xd8, !PT ;  /* 0x0000400003027812 */ /* 0x002fc800078ed802 */
[----:B------:R-:W-:-:S05]  /*0520*/  LOP3.LUT R2, R2, 0x400000, RZ, 0xb8, !PT ;  /* 0x0040000002027812 */ /* 0x000fca00078eb8ff */
[----:B------:R3:W-:Y:S02]  /*0530*/  STS [UR8+0x8], R2 ;  /* 0x00000802ff007988 */ /* 0x0007e40008000808 */
.L_x_11:
[----:B------:R-:W-:Y:S05]  /*0540*/  BSYNC B0 ;  /* 0x0000000000007941 */ /* 0x000fea0003800000 */
.L_x_7:
[----:B-123--:R-:W1:Y:S02]  /*0550*/  @!P1 LDS R2, [UR8+0x8] ;  /* 0x00000808ff029984 */ /* 0x00ee640008000800 */
[----:B-1----:R-:W-:-:S05]  /*0560*/  @!P1 LOP3.LUT R2, R2, 0x8000, RZ, 0xb8, !PT ;  /* 0x0000800002029812 */ /* 0x002fca00078eb8ff */
[----:B------:R1:W-:Y:S02]  /*0570*/  @!P1 STS [UR8+0x8], R2 ;  /* 0x00000802ff009988 */ /* 0x0003e40008000808 */
.L_x_12:
[----:B------:R-:W-:Y:S05]  /*0580*/  BSYNC B1 ;  /* 0x0000000000017941 */ /* 0x000fea0003800000 */
.L_x_6:
[----:B------:R-:W-:Y:S05]  /*0590*/  WARPSYNC.ALL ;  /* 0x0000000000007948 */ /* 0x000fea0003800000 */
[----:B------:R-:W-:Y:S05]  /*05a0*/  @P0 BRA `(.L_x_13) ;  /* 0x0000000000300947 */ /* 0x000fea0003800000 */
[----:B-12345:R-:W1:Y:S01]  /*05b0*/  S2R R2, SR_LANEID ;  /* 0x0000000000027919 */ /* 0x03ee620000000000 */
[----:B------:R-:W-:Y:S05]  /*05c0*/  WARPSYNC.ALL ;  /* 0x0000000000007948 */ /* 0x000fea0003800000 */
[----:B-1----:R-:W-:-:S05]  /*05d0*/  IMAD.SHL.U32 R8, R2, 0x4, RZ ;  /* 0x0000000402087824 */ /* 0x002fca00078e00ff */
[----:B------:R-:W1:Y:S01]  /*05e0*/  LDS R9, [R8+UR8] ;  /* 0x0000000808097984 */ /* 0x000e620008000800 */
[----:B------:R-:W-:Y:S01]  /*05f0*/  IADD3 R2, P2, R8, UR20, RZ ;  /* 0x0000001408027c10 */ /* 0x000fe2000ff5e0ff */
[----:B------:R-:W-:-:S04]  /*0600*/  UMOV UR4, UR20 ;  /* 0x0000001400047c82 */ /* 0x000fc80008000000 */
[----:B------:R-:W-:Y:S01]  /*0610*/  IMAD.X R3, RZ, RZ, UR21, P2 ;  /* 0x00000015ff037e24 */ /* 0x000fe200090e06ff */
[----:B------:R-:W-:-:S04]  /*0620*/  UMOV UR5, UR21 ;  /* 0x0000001500057c82 */ /* 0x000fc80008000000 */
[----:B-1----:R1:W2:Y:S01]  /*0630*/  ATOMG.E.EXCH.STRONG.GPU PT, RZ, [R2], R9 ;  /* 0x0000000902ff73a8 */ /* 0x0022a200041ee100 */
[----:B------:R-:W-:-:S04]  /*0640*/  DEPBAR {5,4,3,2,1,0} ;  /* 0x0000003f0000791a */ /* 0x000fc80000000000 */
[----:B------:R1:W-:Y:S01]  /*0650*/  UTMACCTL.IV [UR4] ;  /* 0x00000000040079b9 */ /* 0x0003e20008000000 */
[----:B------:R-:W-:Y:S01]  /*0660*/  NOP ;  /* 0x0000000000007918 */ /* 0x000fe20000000000 */
.L_x_13:
[----:B------:R-:W-:Y:S05]  /*0670*/  @P0 BRA `(.L_x_14) ;  /* 0x00000000000c0947 */ /* 0x000fea0003800000 */
[----:B------:R0:W-:Y:S01]  /*0680*/  UTMACMDFLUSH ;  /* 0x00000000000079b7 */ /* 0x0001e20000000000 */
[----:B------:R-:W-:Y:S05]  /*0690*/  @P0 BRA `(.L_x_14) ;  /* 0x0000000000040947 */ /* 0x000fea0003800000 */
[----:B------:R-:W-:-:S04]  /*06a0*/  DEPBAR.LE SB0, 0x0 ;  /* 0x000080000000791a */ /* 0x000fc80000000000 */
.L_x_14:
[----:B------:R-:W-:Y:S05]  /*06b0*/  WARPSYNC.ALL ;  /* 0x0000000000007948 */ /* 0x000fea0003800000 */
[----:B--2---:R-:W-:Y:S06]  /*06c0*/  BAR.SYNC.DEFER_BLOCKING 0x0 ;  /* 0x0000000000007b1d */ /* 0x004fec0000010000 */
[----:B------:R-:W-:Y:S02]  /*06d0*/  BSSY B1, `(.L_x_15) ;  /* 0x000000b000017945 */ /* 0x000fe40003800000 */
[----:B------:R-:W-:Y:S06]  /*06e0*/  BAR.SYNC.DEFER_BLOCKING 0x0 ;  /* 0x0000000000007b1d */ /* 0x000fec0000010000 */
[----:B------:R2:W-:Y:S01]  /*06f0*/  @!P0 STS [R4], RZ ;  /* 0x000000ff04008388 */ /* 0x0005e20000000800 */
[----:B------:R-:W-:Y:S01]  /*0700*/  NOP ;  /* 0x0000000000007918 */ /* 0x000fe20000000000 */
[----:B------:R-:W-:Y:S05]  /*0710*/  @P1 BRA `(.L_x_16) ;  /* 0x0000000000181947 */ /* 0x000fea0003800000 */
[----:B-1-345:R-:W1:Y:S01]  /*0720*/  LDS R2, [UR8+0x8] ;  /* 0x00000808ff027984 */ /* 0x03ae620008000800 */
[----:B------:R-:W3:Y:S01]  /*0730*/  LDC.64 R8, c[0x0][0x218] ;  /* 0x00008600ff087b82 */ /* 0x000ee20000000a00 */
[----:B------:R-:W-:Y:S02]  /*0740*/  IMAD.MOV.U32 R3, RZ, RZ, 0x70 ;  /* 0x00000070ff037424 */ /* 0x000fe400078e00ff */
[----:B---3--:R3:W-:Y:S03]  /*0750*/  STS.64 [UR8], R8 ;  /* 0x00000008ff007988 */ /* 0x0087e60008000a08 */
[----:B-1----:R-:W-:-:S05]  /*0760*/  LOP3.LUT R2, R2, 0x10, R3, 0xd8, !PT ;  /* 0x0000001002027812 */ /* 0x002fca00078ed803 */
[----:B------:R3:W-:Y:S02]  /*0770*/  STS [UR8+0x8], R2 ;  /* 0x00000802ff007988 */ /* 0x0007e40008000808 */
.L_x_16:
[----:B-1----:R-:W-:Y:S05]  /*0780*/  BSYNC B1 ;  /* 0x0000000000017941 */ /* 0x002fea0003800000 */
.L_x_15:
[----:B------:R-:W-:Y:S04]  /*0790*/  BSSY B2, `(.L_x_17) ;  /* 0x000000f000027945 */ /* 0x000fe80003800000 */
[----:B------:R-:W-:Y:S04]  /*07a0*/  BSSY B1, `(.L_x_18) ;  /* 0x000000c000017945 */ /* 0x000fe80003800000 */
[----:B------:R-:W-:Y:S05]  /*07b0*/  @P1 BRA `(.L_x_19) ;  /* 0x0000000000281947 */ /* 0x000fea0003800000 */
[----:B---345:R-:W1:Y:S01]  /*07c0*/  LDS R2, [UR8+0x34] ;  /* 0x00003408ff027984 */ /* 0x038e620008000800 */
[----:B------:R-:W-:Y:S01]  /*07d0*/  IMAD.MOV.U32 R3, RZ, RZ, 0x3f000000 ;  /* 0x3f000000ff037424 */ /* 0x000fe200078e00ff */
[----:B------:R-:W-:Y:S05]  /*07e0*/  @P1 BREAK B1 ;  /* 0x0000000000011942 */ /* 0x000fea0003800000 */
[----:B-1----:R-:W-:-:S05]  /*07f0*/  LOP3.LUT R2, R2, 0xff000000, R3, 0xb8, !PT ;  /* 0xff00000002027812 */ /* 0x002fca00078eb803 */
[----:B------:R1:W-:Y:S01]  /*0800*/  STS [UR8+0x34], R2 ;  /* 0x00003402ff007988 */ /* 0x0003e20008000808 */
[----:B------:R-:W-:Y:S05]  /*0810*/  @P1 BRA `(.L_x_20) ;  /* 0x0000000000181947 */ /* 0x000fea0003800000 */
[----:B------:R-:W3:Y:S01]  /*0820*/  LDS R3, [UR8+0x38] ;  /* 0x00003808ff037984 */ /* 0x000ee20008000800 */
[----:B-1----:R-:W-:-:S05]  /*0830*/  IMAD.MOV.U32 R2, RZ, RZ, 0xff ;  /* 0x000000ffff027424 */ /* 0x002fca00078e00ff */
[----:B---3--:R-:W-:-:S05]  /*0840*/  LOP3.LUT R2, R3, 0xff, R2, 0xb8, !PT ;  /* 0x000000ff03027812 */ /* 0x008fca00078eb802 */
[----:B------:R1:W-:Y:S02]  /*0850*/  STS [UR8+0x38], R2 ;  /* 0x00003802ff007988 */ /* 0x0003e40008000808 */
.L_x_19:
[----:B------:R-:W-:Y:S05]  /*0860*/  BSYNC B1 ;  /* 0x0000000000017941 */ /* 0x000fea0003800000 */
.L_x_18:
[----:B------:R1:W-:Y:S02]  /*0870*/  @!P1 STS [UR8+0x20], R5 ;  /* 0x00002005ff009988 */ /* 0x0003e40008000808 */
.L_x_20:
[----:B------:R-:W-:Y:S05]  /*0880*/  BSYNC B2 ;  /* 0x0000000000027941 */ /* 0x000fea0003800000 */
.L_x_17:
[----:B------:R-:W-:Y:S05]  /*0890*/  WARPSYNC.ALL ;  /* 0x0000000000007948 */ /* 0x000fea0003800000 */
[----:B-1----:R-:W1:Y:S01]  /*08a0*/  LDC R5, c[0x0][0x22c] ;  /* 0x00008b00ff057b82 */ /* 0x002e620000000800 */
[----:B------:R-:W-:Y:S01]  /*08b0*/  BSSY B2, `(.L_x_21) ;  /* 0x000000b000027945 */ /* 0x000fe20003800000 */
[----:B-1----:R-:W-:-:S03]  /*08c0*/  VIADD R5, R5, 0xffffffff ;  /* 0xffffffff05057836 */ /* 0x002fc60000000000 */
[----:B------:R-:W-:Y:S05]  /*08d0*/  @P1 BRA `(.L_x_22) ;  /* 0x0000000000201947 */ /* 0x000fea0003800000 */
[----:B---345:R-:W1:Y:S01]  /*08e0*/  LDS R2, [UR8+0x1c] ;  /* 0x00001c08ff027984 */ /* 0x038e620008000800 */
[----:B------:R-:W3:Y:S03]  /*08f0*/  LDC.64 R10, c[0x0][0x240] ;  /* 0x00009000ff0a7b82 */ /* 0x000ee60000000a00 */
[----:B------:R4:W-:Y:S01]  /*0900*/  STS [UR8+0x24], R5 ;  /* 0x00002405ff007988 */ /* 0x0009e20008000808 */
[--C-:B---3--:R-:W-:Y:S02]  /*0910*/  SHF.R.U32.HI R9, RZ, 0x4, R11.reuse ;  /* 0x00000004ff097819 */ /* 0x108fe4000001160b */
[----:B------:R-:W-:-:S05]  /*0920*/  SHF.R.U64 R3, R10, 0x4, R11 ;  /* 0x000000040a037819 */ /* 0x000fca000000120b */
[----:B------:R4:W-:Y:S01]  /*0930*/  STS [UR8+0xc], R3 ;  /* 0x00000c03ff007988 */ /* 0x0009e20008000808 */
[----:B-1----:R-:W-:-:S05]  /*0940*/  LOP3.LUT R2, R2, 0xf, R9, 0xb8, !PT ;  /* 0x0000000f02027812 */ /* 0x002fca00078eb809 */
[----:B------:R4:W-:Y:S02]  /*0950*/  STS [UR8+0x1c], R2 ;  /* 0x00001c02ff007988 */ /* 0x0009e40008000808 */
.L_x_22:
[----:B------:R-:W-:Y:S05]  /*0960*/  BSYNC B2 ;  /* 0x0000000000027941 */ /* 0x000fea0003800000 */
.L_x_21:
[----:B------:R-:W-:Y:S04]  /*0970*/  BSSY B3, `(.L_x_23) ;  /* 0x000001d000037945 */ /* 0x000fe80003800000 */
[----:B------:R-:W-:Y:S04]  /*0980*/  BSSY B2, `(.L_x_24) ;  /* 0x0000018000027945 */ /* 0x000fe80003800000 */
[----:B------:R-:W-:Y:S05]  /*0990*/  @P1 BRA `(.L_x_25) ;  /* 0x00000000001c1947 */ /* 0x000fea0003800000 */
[----:B---345:R-:W1:Y:S02]  /*09a0*/  LDS R2, [UR8+0x34] ;  /* 0x00003408ff027984 */ /* 0x038e640008000800 */
[----:B-1----:R-:W-:-:S05]  /*09b0*/  LOP3.LUT R2, R2, 0x7, RZ, 0xb8, !PT ;  /* 0x0000000702027812 */ /* 0x002fca00078eb8ff */
[----:B------:R1:W-:Y:S01]  /*09c0*/  STS [UR8+0x34], R2 ;  /* 0x00003402ff007988 */ /* 0x0003e20008000808 */
[----:B------:R-:W-:Y:S05]  /*09d0*/  @P1 BRA `(.L_x_26) ;  /* 0x00000000001c1947 */ /* 0x000fea0003800000 */
[----:B-1----:R-:W1:Y:S02]  /*09e0*/  LDS R2, [UR8+0x34] ;  /* 0x00003408ff027984 */ /* 0x002e640008000800 */
[----:B-1----:R-:W-:-:S05]  /*09f0*/  LOP3.LUT R2, R2, 0x38, RZ, 0xb8, !PT ;  /* 0x0000003802027812 */ /* 0x002fca00078eb8ff */
[----:B------:R1:W-:Y:S02]  /*0a00*/  STS [UR8+0x34], R2 ;  /* 0x00003402ff007988 */ /* 0x0003e40008000808 */
.L_x_25:
[----:B------:R-:W-:Y:S05]  /*0a10*/  @P1 BRA `(.L_x_27) ;  /* 0x00000000001c1947 */ /* 0x000fea0003800000 */
[----:B-1-345:R-:W1:Y:S02]  /*0a20*/  LDS R2, [UR8+0x8] ;  /* 0x00000808ff027984 */ /* 0x03ae640008000800 */
[----:B-1----:R-:W-:-:S05]  /*0a30*/  LOP3.LUT R2, R2, 0x780, RZ, 0xb8, !PT ;  /* 0x0000078002027812 */ /* 0x002fca00078eb8ff */
[----:B------:R3:W-:Y:S02]  /*0a40*/  STS [UR8+0x8], R2 ;  /* 0x00000802ff007988 */ /* 0x0007e40008000808 */
.L_x_26:
[----:B------:R-:W-:Y:S05]  /*0a50*/  @P1 BRA `(.L_x_28) ;  /* 0x0000000000281947 */ /* 0x000fea0003800000 */
[----:B-1-3--:R-:W1:Y:S02]  /*0a60*/  LDS R2, [UR8+0x8] ;  /* 0x00000808ff027984 */ /* 0x00ae640008000800 */
[----:B-1----:R-:W-:-:S05]  /*0a70*/  LOP3.LUT R2, R2, 0x1800, RZ, 0xb8, !PT ;  /* 0x0000180002027812 */ /* 0x002fca00078eb8ff */
[----:B------:R1:W-:Y:S02]  /*0a80*/  STS [UR8+0x8], R2 ;  /* 0x00000802ff007988 */ /* 0x0003e40008000808 */
.L_x_27:
[----:B------:R-:W-:Y:S05]  /*0a90*/  @P1 BREAK B2 ;  /* 0x0000000000021942 */ /* 0x000fea0003800000 */
[----:B------:R-:W-:Y:S05]  /*0aa0*/  @P1 BRA `(.L_x_29) ;  /* 0x0000000000241947 */ /* 0x000fea0003800000 */
[----:B-1-345:R-:W1:Y:S01]  /*0ab0*/  LDS R2, [UR8+0x8] ;  /* 0x00000808ff027984 */ /* 0x03ae620008000800 */
[----:B------:R-:W-:-:S05]  /*0ac0*/  IMAD.MOV.U32 R3, RZ, RZ, 0x6000 ;  /* 0x00006000ff037424 */ /* 0x000fca00078e00ff */
[----:B-1----:R-:W-:-:S04]  /*0ad0*/  LOP3.LUT R2, R2, 0x4000, R3, 0xd8, !PT ;  /* 0x0000400002027812 */ /* 0x002fc800078ed803 */
[----:B------:R-:W-:-:S05]  /*0ae0*/  LOP3.LUT R2, R2, 0x400000, RZ, 0xb8, !PT ;  /* 0x0040000002027812 */ /* 0x000fca00078eb8ff */
[----:B------:R4:W-:Y:S02]  /*0af0*/  STS [UR8+0x8], R2 ;  /* 0x00000802ff007988 */ /* 0x0009e40008000808 */
.L_x_28:
[----:B------:R-:W-:Y:S05]  /*0b00*/  BSYNC B2 ;  /* 0x0000000000027941 */ /* 0x000fea0003800000 */
.L_x_24:
[----:B-1-34-:R-:W1:Y:S02]  /*0b10*/  @!P1 LDS R2, [UR8+0x8] ;  /* 0x00000808ff029984 */ /* 0x01ae640008000800 */
[----:B-1----:R-:W-:-:S05]  /*0b20*/  @!P1 LOP3.LUT R2, R2, 0x8000, RZ, 0xb8, !PT ;  /* 0x0000800002029812 */ /* 0x002fca00078eb8ff */
[----:B------:R1:W-:Y:S02]  /*0b30*/  @!P1 STS [UR8+0x8], R2 ;  /* 0x00000802ff009988 */ /* 0x0003e40008000808 */
.L_x_29:
[----:B------:R-:W-:Y:S05]  /*0b40*/  BSYNC B3 ;  /* 0x0000000000037941 */ /* 0x000fea0003800000 */
.L_x_23:
[----:B------:R-:W-:Y:S05]  /*0b50*/  WARPSYNC.ALL ;  /* 0x0000000000007948 */ /* 0x000fea0003800000 */
[----:B------:R-:W-:-:S04]  /*0b60*/  UIADD3 UR4, UR6, 0x80, URZ ;  /* 0x0000008006047890 */ /* 0x000fc8000fffe03f */
[----:B------:R-:W-:-:S04]  /*0b70*/  UIADD3 UR18, UP0, UR4, UR16, URZ ;  /* 0x0000001004127290 */ /* 0x000fc8000ff1e03f */
[----:B------:R-:W-:Y:S01]  /*0b80*/  ULEA.HI.X.SX32 UR19, UR4, UR17, 0x1, UP0 ;  /* 0x0000001104137291 */ /* 0x000fe200080f0e3f */
[----:B------:R-:W-:Y:S11]  /*0b90*/  @P0 BRA `(.L_x_30) ;  /* 0x0000000000300947 */ /* 0x000ff60003800000 */
[----:B-1-345:R-:W1:Y:S01]  /*0ba0*/  S2R R2, SR_LANEID ;  /* 0x0000000000027919 */ /* 0x03ae620000000000 */
[----:B------:R-:W-:Y:S05]  /*0bb0*/  WARPSYNC.ALL ;  /* 0x0000000000007948 */ /* 0x000fea0003800000 */
[----:B-1----:R-:W-:-:S05]  /*0bc0*/  IMAD.SHL.U32 R8, R2, 0x4, RZ ;  /* 0x0000000402087824 */ /* 0x002fca00078e00ff */
[----:B------:R-:W1:Y:S01]  /*0bd0*/  LDS R9, [R8+UR8] ;  /* 0x0000000808097984 */ /* 0x000e620008000800 */
[----:B------:R-:W-:Y:S01]  /*0be0*/  IADD3 R2, P2, R8, UR18, RZ ;  /* 0x0000001208027c10 */ /* 0x000fe2000ff5e0ff */
[----:B------:R-:W-:-:S04]  /*0bf0*/  UMOV UR4, UR18 ;  /* 0x0000001200047c82 */ /* 0x000fc80008000000 */
[----:B------:R-:W-:Y:S01]  /*0c00*/  IMAD.X R3, RZ, RZ, UR19, P2 ;  /* 0x00000013ff037e24 */ /* 0x000fe200090e06ff */
[----:B------:R-:W-:-:S04]  /*0c10*/  UMOV UR5, UR19 ;  /* 0x0000001300057c82 */ /* 0x000fc80008000000 */
[----:B-1----:R1:W3:Y:S01]  /*0c20*/  ATOMG.E.EXCH.STRONG.GPU PT, RZ, [R2], R9 ;  /* 0x0000000902ff73a8 */ /* 0x0022e200041ee100 */
[----:B------:R-:W-:-:S04]  /*0c30*/  DEPBAR {5,4,3,2,1,0} ;  /* 0x0000003f0000791a */ /* 0x000fc80000000000 */
[----:B------:R1:W-:Y:S01]  /*0c40*/  UTMACCTL.IV [UR4] ;  /* 0x00000000040079b9 */ /* 0x0003e20008000000 */
[----:B------:R-:W-:Y:S01]  /*0c50*/  NOP ;  /* 0x0000000000007918 */ /* 0x000fe20000000000 */
.L_x_30:
[----:B------:R-:W-:Y:S05]  /*0c60*/  @P0 BRA `(.L_x_31) ;  /* 0x00000000000c0947 */ /* 0x000fea0003800000 */
[----:B------:R0:W-:Y:S01]  /*0c70*/  UTMACMDFLUSH ;  /* 0x00000000000079b7 */ /* 0x0001e20000000000 */
[----:B------:R-:W-:Y:S05]  /*0c80*/  @P0 BRA `(.L_x_31) ;  /* 0x0000000000040947 */ /* 0x000fea0003800000 */
[----:B------:R-:W-:-:S04]  /*0c90*/  DEPBAR.LE SB0, 0x0 ;  /* 0x000080000000791a */ /* 0x000fc80000000000 */
.L_x_31:
[----:B------:R-:W-:Y:S05]  /*0ca0*/  WARPSYNC.ALL ;  /* 0x0000000000007948 */ /* 0x000fea0003800000 */
[----:B---3--:R-:W-:Y:S06]  /*0cb0*/  BAR.SYNC.DEFER_BLOCKING 0x0 ;  /* 0x0000000000007b1d */ /* 0x008fec0000010000 */
[----:B------:R-:W-:Y:S02]  /*0cc0*/  BSSY B3, `(.L_x_32) ;  /* 0x000000b000037945 */ /* 0x000fe40003800000 */
[----:B------:R-:W-:Y:S06]  /*0cd0*/  BAR.SYNC.DEFER_BLOCKING 0x0 ;  /* 0x0000000000007b1d */ /* 0x000fec0000010000 */
[----:B------:R3:W-:Y:S01]  /*0ce0*/  @!P0 STS [R4], RZ ;  /* 0x000000ff04008388 */ /* 0x0007e20000000800 */
[----:B------:R-:W-:Y:S01]  /*0cf0*/  NOP ;  /* 0x0000000000007918 */ /* 0x000fe20000000000 */
[----:B------:R-:W-:Y:S05]  /*0d00*/  @P1 BRA `(.L_x_33) ;  /* 0x0000000000181947 */ /* 0x000fea0003800000 */
[----:B-1--45:R-:W1:Y:S01]  /*0d10*/  LDS R2, [UR8+0x8] ;  /* 0x00000808ff027984 */ /* 0x032e620008000800 */
[----:B------:R-:W4:Y:S01]  /*0d20*/  LDC.64 R8, c[0x0][0x220] ;  /* 0x00008800ff087b82 */ /* 0x000f220000000a00 */
[----:B------:R-:W-:Y:S02]  /*0d30*/  IMAD.MOV.U32 R3, RZ, RZ, 0x70 ;  /* 0x00000070ff037424 */ /* 0x000fe400078e00ff */
[----:B----4-:R4:W-:Y:S03]  /*0d40*/  STS.64 [UR8], R8 ;  /* 0x00000008ff007988 */ /* 0x0109e60008000a08 */
[----:B-1----:R-:W-:-:S05]  /*0d50*/  LOP3.LUT R2, R2, 0x10, R3, 0xd8, !PT ;  /* 0x0000001002027812 */ /* 0x002fca00078ed803 */
[----:B------:R4:W-:Y:S02]  /*0d60*/  STS [UR8+0x8], R2 ;  /* 0x00000802ff007988 */ /* 0x0009e40008000808 */
.L_x_33:
[----:B-1----:R-:W-:Y:S05]  /*0d70*/  BSYNC B3 ;  /* 0x0000000000037941 */ /* 0x002fea0003800000 */
.L_x_32:
[----:B------:R-:W-:Y:S04]  /*0d80*/  BSSY B3, `(.L_x_34) ;  /* 0x0000033000037945 */ /* 0x000fe80003800000 */
[----:B------:R-:W-:Y:S04]  /*0d90*/  BSSY B4, `(.L_x_35) ;  /* 0x000002e000047945 */ /* 0x000fe80003800000 */
[----:B------:R-:W-:Y:S05]  /*0da0*/  @P1 BRA `(.L_x_36) ;  /* 0x0000000000241947 */ /* 0x000fea0003800000 */
[----:B----45:R-:W1:Y:S01]  /*0db0*/  LDS R2, [UR8+0x34] ;  /* 0x00003408ff027984 */ /* 0x030e620008000800 */
[----:B------:R-:W-:-:S05]  /*0dc0*/  IMAD.MOV.U32 R3, RZ, RZ, 0x7f000000 ;  /* 0x7f000000ff037424 */ /* 0x000fca00078e00ff */
[----:B-1----:R-:W-:-:S05]  /*0dd0*/  LOP3.LUT R2, R2, 0xff000000, R3, 0xb8, !PT ;  /* 0xff00000002027812 */ /* 0x002fca00078eb803 */
[----:B------:R1:W-:Y:S01]  /*0de0*/  STS [UR8+0x34], R2 ;  /* 0x00003402ff007988 */ /* 0x0003e20008000808 */
[----:B------:R-:W-:Y:S05]  /*0df0*/  @P1 BRA `(.L_x_37) ;  /* 0x0000000000181947 */ /* 0x000fea0003800000 */
[----:B-1----:R-:W1:Y:S01]  /*0e00*/  LDS R2, [UR8+0x38] ;  /* 0x00003808ff027984 */ /* 0x002e620008000800 */
[----:B------:R-:W-:-:S05]  /*0e10*/  IMAD.MOV.U32 R3, RZ, RZ, 0x7f ;  /* 0x0000007fff037424 */ /* 0x000fca00078e00ff */
[----:B-1----:R-:W-:-:S05]  /*0e20*/  LOP3.LUT R2, R2, 0xff, R3, 0xb8, !PT ;  /* 0x000000ff02027812 */ /* 0x002fca00078eb803 */
[----:B------:R1:W-:Y:S02]  /*0e30*/  STS [UR8+0x38], R2 ;  /* 0x00003802ff007988 */ /* 0x0003e40008000808 */
.L_x_36:
[----:B------:R-:W-:Y:S05]  /*0e40*/  @P1 BRA `(.L_x_38) ;  /* 0x00000000000c1947 */ /* 0x000fea0003800000 */
[----:B------:R1:W-:Y:S02]  /*0e50*/  STS [UR8+0x20], R5 ;  /* 0x00002005ff007988 */ /* 0x0003e40008000808 */
.L_x_37:
[----:B------:R-:W-:Y:S05]  /*0e60*/  @P1 BRA `(.L_x_39) ;  /* 0x0000000000241947 */ /* 0x000fea0003800000 */
[----:B------:R1:W-:Y:S02]  /*0e70*/  STS [UR8+0x24], R6 ;  /* 0x00002406ff007988 */ /* 0x0003e40008000808 */
.L_x_38:
[----:B------:R-:W-:Y:S05]  /*0e80*/  @P1 BRA `(.L_x_40) ;  /* 0x00000000002c1947 */ /* 0x000fea0003800000 */
[----:B-1--45:R-:W1:Y:S01]  /*0e90*/  LDS R2, [UR8+0x1c] ;  /* 0x00001c08ff027984 */ /* 0x032e620008000800 */
[----:B------:R-:W4:Y:S02]  /*0ea0*/  LDC.64 R8, c[0x0][0x248] ;  /* 0x00009200ff087b82 */ /* 0x000f240000000a00 */
[--C-:B----4-:R-:W-:Y:S02]  /*0eb0*/  SHF.R.U32.HI R5, RZ, 0x4, R9.reuse ;  /* 0x00000004ff057819 */ /* 0x110fe40000011609 */
[----:B------:R-:W-:-:S05]  /*0ec0*/  SHF.R.U64 R3, R8, 0x4, R9 ;  /* 0x0000000408037819 */ /* 0x000fca0000001209 */
[----:B------:R4:W-:Y:S01]  /*0ed0*/  STS [UR8+0xc], R3 ;  /* 0x00000c03ff007988 */ /* 0x0009e20008000808 */
[----:B-1----:R-:W-:-:S05]  /*0ee0*/  LOP3.LUT R2, R2, 0xf, R5, 0xb8, !PT ;  /* 0x0000000f02027812 */ /* 0x002fca00078eb805 */
[----:B------:R4:W-:Y:S02]  /*0ef0*/  STS [UR8+0x1c], R2 ;  /* 0x00001c02ff007988 */ /* 0x0009e40008000808 */
.L_x_39:
[----:B------:R-:W-:Y:S05]  /*0f00*/  @P1 BRA `(.L_x_41) ;  /* 0x00000000001c1947 */ /* 0x000fea0003800000 */
[----:B-1--45:R-:W1:Y:S02]  /*0f10*/  LDS R2, [UR8+0x34] ;  /* 0x00003408ff027984 */ /* 0x032e640008000800 */
[----:B-1----:R-:W-:-:S05]  /*0f20*/  LOP3.LUT R2, R2, 0x7, RZ, 0xb8, !PT ;  /* 0x0000000702027812 */ /* 0x002fca00078eb8ff */
[----:B------:R1:W-:Y:S02]  /*0f30*/  STS [UR8+0x34], R2 ;  /* 0x00003402ff007988 */ /* 0x0003e40008000808 */
.L_x_40:
[----:B------:R-:W-:Y:S05]  /*0f40*/  @P1 BRA `(.L_x_42) ;  /* 0x00000000001c1947 */ /* 0x000fea0003800000 */
[----:B-1--45:R-:W1:Y:S02]  /*0f50*/  LDS R2, [UR8+0x34] ;  /* 0x00003408ff027984 */ /* 0x032e640008000800 */
[----:B-1----:R-:W-:-:S05]  /*0f60*/  LOP3.LUT R2, R2, 0x38, RZ, 0xb8, !PT ;  /* 0x0000003802027812 */ /* 0x002fca00078eb8ff */
[----:B------:R1:W-:Y:S02]  /*0f70*/  STS [UR8+0x34], R2 ;  /* 0x00003402ff007988 */ /* 0x0003e40008000808 */
.L_x_41:
[----:B------:R-:W-:Y:S05]  /*0f80*/  @P1 BRA `(.L_x_43) ;  /* 0x00000000001c1947 */ /* 0x000fea0003800000 */
[----:B-1--45:R-:W1:Y:S02]  /*0f90*/  LDS R2, [UR8+0x8] ;  /* 0x00000808ff027984 */ /* 0x032e640008000800 */
[----:B-1----:R-:W-:-:S05]  /*0fa0*/  LOP3.LUT R2, R2, 0x780, RZ, 0xb8, !PT ;  /* 0x0000078002027812 */ /* 0x002fca00078eb8ff */
[----:B------:R1:W-:Y:S02]  /*0fb0*/  STS [UR8+0x8], R2 ;  /* 0x00000802ff007988 */ /* 0x0003e40008000808 */
.L_x_42:
[----:B------:R-:W-:Y:S05]  /*0fc0*/  @P1 BRA `(.L_x_44) ;  /* 0x0000000000281947 */ /* 0x000fea0003800000 */
[----:B-1--45:R-:W1:Y:S02]  /*0fd0*/  LDS R2, [UR8+0x8] ;  /* 0x00000808ff027984 */ /* 0x032e640008000800 */
[----:B-1----:R-:W-:-:S05]  /*0fe0*/  LOP3.LUT R2, R2, 0x1800, RZ, 0xb8, !PT ;  /* 0x0000180002027812 */ /* 0x002fca00078eb8ff */
[----:B------:R1:W-:Y:S02]  /*0ff0*/  STS [UR8+0x8], R2 ;  /* 0x00000802ff007988 */ /* 0x0003e40008000808 */
.L_x_43:
[----:B------:R-:W-:Y:S05]  /*1000*/  @P1 BREAK B4 ;  /* 0x0000000000041942 */ /* 0x000fea0003800000 */
[----:B------:R-:W-:Y:S05]  /*1010*/  @P1 BRA `(.L_x_45) ;  /* 0x0000000000241947 */ /* 0x000fea0003800000 */
[----:B-1--45:R-:W1:Y:S01]  /*1020*/  LDS R2, [UR8+0x8] ;  /* 0x00000808ff027984 */ /* 0x032e620008000800 */
[----:B------:R-:W-:-:S05]  /*1030*/  IMAD.MOV.U32 R3, RZ, RZ, 0x6000 ;  /* 0x00006000ff037424 */ /* 0x000fca00078e00ff */
[----:B-1----:R-:W-:-:S04]  /*1040*/  LOP3.LUT R2, R2, 0x6000, R3, 0xd8, !PT ;  /* 0x0000600002027812 */ /* 0x002fc800078ed803 */
[----:B------:R-:W-:-:S05]  /*1050*/  LOP3.LUT R2, R2, 0x400000, RZ, 0xb8, !PT ;  /* 0x0040000002027812 */ /* 0x000fca00078eb8ff */
[----:B------:R1:W-:Y:S02]  /*1060*/  STS [UR8+0x8], R2 ;  /* 0x00000802ff007988 */ /* 0x0003e40008000808 */
.L_x_44:
[----:B------:R-:W-:Y:S05]  /*1070*/  BSYNC B4 ;  /* 0x0000000000047941 */ /* 0x000fea0003800000 */
.L_x_35:
[----:B-1--45:R-:W1:Y:S02]  /*1080*/  @!P1 LDS R2, [UR8+0x8] ;  /* 0x00000808ff029984 */ /* 0x032e640008000800 */
[----:B-1----:R-:W-:-:S05]  /*1090*/  @!P1 LOP3.LUT R2, R2, 0x8000, RZ, 0xb8, !PT ;  /* 0x0000800002029812 */ /* 0x002fca00078eb8ff */
[----:B------:R1:W-:Y:S02]  /*10a0*/  @!P1 STS [UR8+0x8], R2 ;  /* 0x00000802ff009988 */ /* 0x0003e40008000808 */
.L_x_45:
[----:B------:R-:W-:Y:S05]  /*10b0*/  BSYNC B3 ;  /* 0x0000000000037941 */ /* 0x000fea0003800000 */
.L_x_34:
[----:B------:R-:W-:Y:S05]  /*10c0*/  WARPSYNC.ALL ;  /* 0x0000000000007948 */ /* 0x000fea0003800000 */
[----:B------:R-:W-:-:S04]  /*10d0*/  UIADD3 UR6, UR6, 0x100, URZ ;  /* 0x0000010006067890 */ /* 0x000fc8000fffe03f */
[----:B------:R-:W-:-:S04]  /*10e0*/  UIADD3 UR16, UP0, UR6, UR16, URZ ;  /* 0x0000001006107290 */ /* 0x000fc8000ff1e03f */
[----:B------:R-:W-:Y:S01]  /*10f0*/  ULEA.HI.X.SX32 UR17, UR6, UR17, 0x1, UP0 ;  /* 0x0000001106117291 */ /* 0x000fe200080f0e3f */
[----:B------:R-:W-:Y:S11]  /*1100*/  @P0 BRA `(.L_x_46) ;  /* 0x0000000000300947 */ /* 0x000ff60003800000 */
[----:B-1--45:R-:W2:Y:S01]  /*1110*/  S2R R2, SR_LANEID ;  /* 0x0000000000027919 */ /* 0x032ea20000000000 */
[----:B------:R-:W-:Y:S05]  /*1120*/  WARPSYNC.ALL ;  /* 0x0000000000007948 */ /* 0x000fea0003800000 */
[----:B--23--:R-:W-:-:S05]  /*1130*/  IMAD.SHL.U32 R4, R2, 0x4, RZ ;  /* 0x0000000402047824 */ /* 0x00cfca00078e00ff */
        /* <DEDUP_REMOVED lines=9> */
.L_x_46:
[----:B------:R-:W-:Y:S05]  /*11d0*/  @P0 BRA `(.L_x_47) ;  /* 0x00000000000c0947 */ /* 0x000fea0003800000 */
[----:B------:R0:W-:Y:S01]  /*11e0*/  UTMACMDFLUSH ;  /* 0x00000000000079b7 */ /* 0x0001e20000000000 */
[----:B------:R-:W-:Y:S05]  /*11f0*/  @P0 BRA `(.L_x_47) ;  /* 0x0000000000040947 */ /* 0x000fea0003800000 */
[----:B------:R-:W-:-:S04]  /*1200*/  DEPBAR.LE SB0, 0x0 ;  /* 0x000080000000791a */ /* 0x000fc80000000000 */
.L_x_47:
[----:B------:R-:W-:Y:S05]  /*1210*/  WARPSYNC.ALL ;  /* 0x0000000000007948 */ /* 0x000fea0003800000 */
[----:B--2---:R-:W-:Y:S01]  /*1220*/  BAR.SYNC.DEFER_BLOCKING 0x0 ;  /* 0x0000000000007b1d */ /* 0x004fe20000010000 */
[----:B------:R-:W-:Y:S01]  /*1230*/  ISETP.GT.AND P0, PT, R13, RZ, PT ;  /* 0x000000ff0d00720c */ /* 0x000fe20003f04270 */
[----:B------:R-:W-:Y:S02]  /*1240*/  USHF.L.U32 UR11, UR9, 0x8, URZ ;  /* 0x00000008090b7899 */ /* 0x000fe4000800063f */
[----:B------:R-:W-:Y:S02]  /*1250*/  USHF.L.U32 UR15, UR7, 0x7, URZ ;  /* 0x00000007070f7899 */ /* 0x000fe4000800063f */
[----:B------:R-:W-:Y:S01]  /*1260*/  VOTEU.ALL UP0, P1 ;  /* 0x00000000003f7886 */ /* 0x000fe20000800000 */
[----:B-1----:R-:W-:-:S04]  /*1270*/  UMOV UR4, 0x1 ;  /* 0x0000000100047882 */ /* 0x002fc80000000000 */
[----:B------:R-:W-:-:S04]  /*1280*/  @!UP0 UIADD3 UR4, -UR4, 0x100000, URZ ;  /* 0x0010000004048890 */ /* 0x000fc8000fffe13f */
[----:B------:R-:W-:Y:S02]  /*1290*/  @!UP0 USHF.L.U32 UR5, UR4, 0xb, URZ ;  /* 0x0000000b04058899 */ /* 0x000fe4000800063f */
[----:B------:R-:W-:Y:S01]  /*12a0*/  @!UP0 USHF.L.U32 UR4, UR4, 0x1, URZ ;  /* 0x0000000104048899 */ /* 0x000fe2000800063f */
[----:B------:R-:W-:Y:S01]  /*12b0*/  VOTEU.ALL UP0, P1 ;  /* 0x00000000003f7886 */ /* 0x000fe20000800000 */
[----:B------:R-:W1:Y:S10]  /*12c0*/  FENCE.VIEW.ASYNC.S ;  /* 0x00000000000073c6 */ /* 0x000e740000000000 */
[----:B-1----:R1:W2:Y:S01]  /*12d0*/  @!UP0 SYNCS.EXCH.64 URZ, [UR8+0x6000], UR4 ;  /* 0x00600004083f85b2 */ /* 0x0022a20008000100 */
[----:B------:R-:W-:Y:S05]  /*12e0*/  @P0 BRA `(.L_x_48) ;  /* 0x0000000400080947 */ /* 0x000fea0003800000 */
[----:B----4-:R-:W-:Y:S02]  /*12f0*/  SHF.R.U32.HI R5, RZ, 0x5, R0 ;  /* 0x00000005ff057819 */ /* 0x010fe40000011600 */
[----:B------:R-:W-:Y:S02]  /*1300*/  CS2R R24, SRZ ;  /* 0x0000000000187805 */ /* 0x000fe4000001ff00 */
[----:B------:R-:W-:Y:S02]  /*1310*/  CS2R R26, SRZ ;  /* 0x00000000001a7805 */ /* 0x000fe4000001ff00 */
[----:B------:R-:W-:Y:S02]  /*1320*/  CS2R R28, SRZ ;  /* 0x00000000001c7805 */ /* 0x000fe4000001ff00 */
[----:B------:R-:W-:Y:S02]  /*1330*/  CS2R R30, SRZ ;  /* 0x00000000001e7805 */ /* 0x000fe4000001ff00 */
[----:B------:R-:W-:-:S02]  /*1340*/  CS2R R32, SRZ ;  /* 0x0000000000207805 */ /* 0x000fc4000001ff00 */
[----:B------:R-:W-:Y:S02]  /*1350*/  CS2R R34, SRZ ;  /* 0x0000000000227805 */ /* 0x000fe4000001ff00 */
        /* <DEDUP_REMOVED lines=57> */
[----:B------:R-:W-:Y:S01]  /*16f0*/  CS2R R150, SRZ ;  /* 0x0000000000967805 */ /* 0x000fe2000001ff00 */
[----:B------:R-:W-:Y:S06]  /*1700*/  BRA `(.L_x_49) ;  /* 0x0000000800147947 */ /* 0x000fec0003800000 */
.L_x_48:
[----:B------:R-:W-:Y:S01]  /*1710*/  UIADD3 UR9, UR8, 0x4000, URZ ;  /* 0x0000400008097890 */ /* 0x000fe2000fffe03f */
[----:B----4-:R-:W-:Y:S01]  /*1720*/  SHF.R.U32.HI R5, RZ, 0x5, R0 ;  /* 0x00000005ff057819 */ /* 0x010fe20000011600 */
[----:B-1----:R-:W-:Y:S01]  /*1730*/  USHF.R.U32.HI UR4, URZ, 0x4, UR8 ;  /* 0x000000043f047899 */ /* 0x002fe20008011608 */
[----:B------:R-:W-:Y:S02]  /*1740*/  CS2R R24, SRZ ;  /* 0x0000000000187805 */ /* 0x000fe4000001ff00 */
[----:B------:R-:W-:Y:S02]  /*1750*/  CS2R R26, SRZ ;  /* 0x00000000001a7805 */ /* 0x000fe4000001ff00 */
[----:B------:R-:W-:Y:S01]  /*1760*/  CS2R R28, SRZ ;  /* 0x00000000001c7805 */ /* 0x000fe2000001ff00 */
[----:B------:R-:W-:Y:S01]  /*1770*/  USGXT.U32 UR4, UR4, 0xe ;  /* 0x0000000e0404789a */ /* 0x000fe20008000000 */
        /* <DEDUP_REMOVED lines=61> */
[----:B---3--:R-:W-:Y:S01]  /*1b50*/  IMAD.U32 R4, RZ, RZ, UR9 ;  /* 0x00000009ff047e24 */ /* 0x008fe2000f8e00ff */
[----:B------:R-:W-:Y:S01]  /*1b60*/  UMOV UR6, 0xfffffffe ;  /* 0xfffffffe00067882 */ /* 0x000fe20000000000 */
[----:B------:R-:W-:Y:S01]  /*1b70*/  UMOV UR7, 0x7fffffdf ;  /* 0x7fffffdf00077882 */ /* 0x000fe20000000000 */
[----:B------:R-:W-:Y:S01]  /*1b80*/  UMOV UR5, URZ ;  /* 0x0000003f00057c82 */ /* 0x000fe20008000000 */
[----:B------:R-:W-:Y:S01]  /*1b90*/  UMOV UR14, URZ ;  /* 0x0000003f000e7c82 */ /* 0x000fe20008000000 */
[----:B------:R-:W-:-:S12]  /*1ba0*/  UIADD3.64 UR26, UR4, -UR6, URZ ;  /* 0x80000006041a7297 */ /* 0x000fd8000fffe03f */
.L_x_51:
[----:B--2---:R-:W-:Y:S01]  /*1bb0*/  BAR.SYNC.DEFER_BLOCKING 0x0 ;  /* 0x0000000000007b1d */ /* 0x004fe20000010000 */
[----:B------:R-:W-:Y:S01]  /*1bc0*/  ELECT P0, URZ, PT ;  /* 0x00000000003f782f */ /* 0x000fe20003800000 */
[----:B-----5:R-:W-:-:S03]  /*1bd0*/  @!P1 IMAD.MOV.U32 R2, RZ, RZ, 0x6000 ;  /* 0x00006000ff029424 */ /* 0x020fc600078e00ff */
[----:B------:R-:W-:Y:S01]  /*1be0*/  ISETP.LT.U32.AND P0, PT, R7, 0x20, P0 ;  /* 0x000000200700780c */ /* 0x000fe20000701070 */
[----:B------:R-:W-:-:S12]  /*1bf0*/  UMOV UR10, UR14 ;  /* 0x0000000e000a7c82 */ /* 0x000fd80008000000 */
[----:B------:R-:W-:Y:S01]  /*1c00*/  VOTEU.ANY UP0, P0 ;  /* 0x00000000003f7886 */ /* 0x000fe20000000100 */
[----:B------:R-:W-:-:S04]  /*1c10*/  VOTEU.ANY UP1, P0 ;  /* 0x00000000003f7886 */ /* 0x000fc80000020100 */
[----:B------:R-:W-:Y:S02]  /*1c20*/  @UP0 UIADD3 UR6, UR8, 0x4000, URZ ;  /* 0x0000400008060890 */ /* 0x000fe4000fffe03f */
[----:B------:R1:W-:Y:S01]  /*1c30*/  @!P1 SYNCS.ARRIVE.TRANS64 RZ, [UR8+0x6000], R2 ;  /* 0x00600002ffff99a7 */ /* 0x0003e20008000008 */
[----:B------:R-:W-:Y:S01]  /*1c40*/  @UP0 UIADD3 UR13, UR8, 0x6000, URZ ;  /* 0x00006000080d0890 */ /* 0x000fe2000fffe03f */
[----:B------:R-:W-:Y:S02]  /*1c50*/  @UP0 UMOV UR7, UR21 ;  /* 0x0000001500070c82 */ /* 0x000fe40008000000 */
[----:B------:R-:W-:Y:S01]  /*1c60*/  @P0 IMAD.U32 R4, RZ, RZ, UR6 ;  /* 0x00000006ff040e24 */ /* 0x000fe2000f8e00ff */
[----:B------:R-:W-:Y:S01]  /*1c70*/  @UP0 UMOV UR6, UR20 ;  /* 0x0000001400060c82 */ /* 0x000fe20008000000 */
[----:B-1----:R-:W-:-:S03]  /*1c80*/  SHF.L.U32 R2, R12, 0x1f, RZ ;  /* 0x0000001f0c027819 */ /* 0x002fc600000006ff */
[----:B------:R-:W-:Y:S01]  /*1c90*/  @P0 R2UR UR12, R4 ;  /* 0x00000000040c02ca */ /* 0x000fe200000e0000 */
[----:B------:R-:W-:Y:S01]  /*1ca0*/  BAR.SYNC.DEFER_BLOCKING 0x0 ;  /* 0x0000000000007b1d */ /* 0x000fe20000010000 */
[----:B------:R-:W-:-:S04]  /*1cb0*/  ELECT P0, URZ, PT ;  /* 0x00000000003f782f */ /* 0x000fc80003800000 */
[----:B------:R-:W-:-:S13]  /*1cc0*/  ISETP.LT.U32.AND P0, PT, R7, 0x20, P0 ;  /* 0x000000200700780c */ /* 0x000fda0000701070 */
[----:B------:R-:W-:-:S05]  /*1cd0*/  VOTEU.ANY UP0, P0 ;  /* 0x00000000003f7886 */ /* 0x000fca0000000100 */
[----:B------:R-:W-:Y:S01]  /*1ce0*/  @UP0 UIADD3 UR9, UR8, 0x6000, URZ ;  /* 0x0000600008090890 */ /* 0x000fe2000fffe03f */
[----:B------:R1:W-:Y:S01]  /*1cf0*/  @UP1 UTMALDG.2D [UR12], [UR6] ;  /* 0x0000000c060015b4 */ /* 0x0003e20008008000 */
[----:B------:R-:W-:Y:S01]  /*1d00*/  VOTEU.ANY UP1, P0 ;  /* 0x00000000003f7886 */ /* 0x000fe20000020100 */
[----:B------:R2:W-:Y:S06]  /*1d10*/  MEMBAR.ALL.CTA ;  /* 0x0000000000007992 */ /* 0x0005ec0000008000 */
[----:B--2---:R-:W2:Y:S01]  /*1d20*/  FENCE.VIEW.ASYNC.S ;  /* 0x00000000000073c6 */ /* 0x004ea20000000000 */
[----:B-1----:R-:W-:Y:S01]  /*1d30*/  @UP0 UMOV UR6, UR18 ;  /* 0x0000001200060c82 */ /* 0x002fe20008000000 */
[----:B------:R-:W-:Y:S01]  /*1d40*/  @UP0 UMOV UR7, UR19 ;  /* 0x0000001300070c82 */ /* 0x000fe20008000000 */
[----:B--2---:R-:W-:Y:S06]  /*1d50*/  BAR.SYNC.DEFER_BLOCKING 0x0 ;  /* 0x0000000000007b1d */ /* 0x004fec0000010000 */
[----:B------:R1:W-:Y:S02]  /*1d60*/  @UP1 UTMALDG.2D [UR8], [UR6] ;  /* 0x00000008060015b4 */ /* 0x0003e40008008000 */
[----:B------:R-:W-:Y:S06]  /*1d70*/  BAR.SYNC.DEFER_BLOCKING 0x0 ;  /* 0x0000000000007b1d */ /* 0x000fec0000010000 */
[----:B------:R-:W2:Y:S02]  /*1d80*/  SYNCS.PHASECHK.TRANS64.TRYWAIT P0, [UR8+0x6000], R2 ;  /* 0x00600002ff0075a7 */ /* 0x000ea40008000148 */
[----:B-12---:R-:W-:Y:S05]  /*1d90*/  @!P0 BRA `(.L_x_50) ;  /* 0x0000000c00048947 */ /* 0x006fea0003800000 */
.L_x_52:
[----:B------:R-:W1:Y:S01]  /*1da0*/  SHFL.IDX PT, R2, R5, RZ, 0x1f ;  /* 0x00001fff05027589 */ /* 0x000e6200000e0000 */
[----:B------:R-:W-:Y:S01]  /*1db0*/  WARPGROUP.ARRIVE ;  /* 0x00000000000079c5 */ /* 0x000fe20000000000 */
[----:B------:R-:W-:Y:S01]  /*1dc0*/  UMOV UR30, UR4 ;  /* 0x00000004001e7c82 */ /* 0x000fe20008000000 */
[----:B------:R-:W-:Y:S01]  /*1dd0*/  UMOV UR31, 0x80000020 ;  /* 0x80000020001f7882 */ /* 0x000fe20000000000 */
[----:B------:R-:W-:Y:S01]  /*1de0*/  UIADD3 UR14, UR14, 0x40, URZ ;  /* 0x000000400e0e7890 */ /* 0x000fe2000fffe03f */
[----:B------:R-:W-:Y:S01]  /*1df0*/  LOP3.LUT R12, R12, 0x1, RZ, 0x3c, !PT ;  /* 0x000000010c0c7812 */ /* 0x000fe200078e3cff */
[----:B-1----:R-:W-:-:S05]  /*1e00*/  IMAD.SHL.U32 R2, R2, 0x40, RZ ;  /* 0x0000004002027824 */ /* 0x002fca00078e00ff */
[----:B------:R-:W-:-:S04]  /*1e10*/  LOP3.LUT R3, R2, 0x100, RZ, 0xc0, !PT ;  /* 0x0000010002037812 */ /* 0x000fc800078ec0ff */
[----:B------:R-:W-:-:S04]  /*1e20*/  LEA.HI R3, R4, R3, RZ, 0x1c ;  /* 0x0000000304037211 */ /* 0x000fc800078fe0ff */
[----:B------:R-:W-:Y:S01]  /*1e30*/  LOP3.LUT R2, R3, 0x3fff, RZ, 0xc0, !PT ;  /* 0x00003fff03027812 */ /* 0x000fe200078ec0ff */
[----:B------:R-:W-:-:S03]  /*1e40*/  IMAD.MOV.U32 R3, RZ, RZ, -0x7fffffe0 ;  /* 0x80000020ff037424 */ /* 0x000fc600078e00ff */
[----:B------:R-:W-:Y:S01]  /*1e50*/  R2UR UR28, R2 ;  /* 0x00000000021c72ca */ /* 0x000fe200000e0000 */
[----:B------:R-:W-:Y:S01]  /*1e60*/  IMAD.MOV.U32 R6, RZ, RZ, R2 ;  /* 0x000000ffff067224 */ /* 0x000fe200078e0002 */
[----:B------:R-:W-:Y:S01]  /*1e70*/  R2UR UR29, R3 ;  /* 0x00000000031d72ca */ /* 0x000fe200000e0000 */
[----:B------:R-:W-:Y:S01]  /*1e80*/  IMAD.MOV.U32 R3, RZ, RZ, RZ ;  /* 0x000000ffff037224 */ /* 0x000fe200078e00ff */
[----:B------:R-:W1:Y:S02]  /*1e90*/  LDC R2, c[0x0][0x230] ;  /* 0x00008c00ff027b82 */ /* 0x000e640000000800 */
[----:B------:R-:W-:-:S04]  /*1ea0*/  IADD3 R8, P0, R6, 0x2, RZ ;  /* 0x0000000206087810 */ /* 0x000fc80007f1e0ff */
[----:B------:R-:W-:Y:S02]  /*1eb0*/  IADD3.X R9, R3, -0x7fffffe0, RZ, P0, !PT ;  /* 0x8000002003097810 */ /* 0x000fe400007fe4ff */
[----:B------:R-:W-:Y:S02]  /*1ec0*/  R2UR UR24, R8 ;  /* 0x00000000081872ca */ /* 0x000fe400000e0000 */
[----:B------:R-:W-:Y:S01]  /*1ed0*/  R2UR UR25, R9 ;  /* 0x00000000091972ca */ /* 0x000fe200000e0000 */
[----:B------:R-:W-:Y:S01]  /*1ee0*/  QGMMA.64x256x32.F32.E4M3.E4M3 R24, gdesc[UR28], R24, gsb0 ;  /* 0x03e000001c1879f3 */ /* 0x000fe20008000818 */
[----:B-1----:R-:W-:Y:S02]  /*1ef0*/  ISETP.LE.AND P0, PT, R2, UR14, PT ;  /* 0x0000000e02007c0c */ /* 0x002fe4000bf03270 */
[----:B------:R-:W-:Y:S02]  /*1f00*/  WARPGROUP.DEPBAR.LE gsb0, 0x0 ;  /* 0x00008000000079c5 */ /* 0x000fe40000010000 */
[----:B------:R-:W-:-:S15]  /*1f10*/  WARPGROUP.ARRIVE ;  /* 0x00000000000079c5 */ /* 0x000fde0000000000 */
[----:B------:R-:W-:-:S08]  /*1f20*/  NOP ;  /* 0x0000000000007918 */ /* 0x000fd00000000000 */
[----:B------:R-:W-:Y:S03]  /*1f30*/  QGMMA.64x256x32.F32.E4M3.E4M3 R24, gdesc[UR24], R24, gsb0 ;  /* 0x03e00000181879f3 */ /* 0x000fe60008000818 */
[----:B------:R-:W-:Y:S02]  /*1f40*/  WARPGROUP.DEPBAR.LE gsb0, 0x0 ;  /* 0x00008000000079c5 */ /* 0x000fe40000010000 */
[----:B------:R-:W-:Y:S05]  /*1f50*/  @!P0 BRA `(.L_x_51) ;  /* 0xfffffffc00148947 */ /* 0x000fea000383ffff */
.L_x_49:
[----:B--2---:R-:W-:Y:S01]  /*1f60*/  BAR.SYNC.DEFER_BLOCKING 0x0 ;  /* 0x0000000000007b1d */ /* 0x004fe20000010000 */
[C---:B-----5:R-:W-:Y:S01]  /*1f70*/  IMAD.SHL.U32 R2, R0.reuse, 0x40, RZ ;  /* 0x0000004000027824 */ /* 0x060fe200078e00ff */
[C---:B------:R-:W-:Y:S01]  /*1f80*/  LOP3.LUT R3, R0.reuse, 0x1c, RZ, 0xc0, !PT ;  /* 0x0000001c00037812 */ /* 0x040fe200078ec0ff */
[----:B---3--:R-:W-:Y:S01]  /*1f90*/  IMAD.SHL.U32 R4, R0, 0x2, RZ ;  /* 0x0000000200047824 */ /* 0x008fe200078e00ff */
[----:B------:R-:W-:Y:S02]  /*1fa0*/  LOP3.LUT R5, R5, 0x1, RZ, 0xc0, !PT ;  /* 0x0000000105057812 */ /* 0x000fe400078ec0ff */
[----:B------:R-:W-:Y:S02]  /*1fb0*/  ELECT P0, URZ, PT ;  /* 0x00000000003f782f */ /* 0x000fe40003800000 */
[----:B------:R-:W-:Y:S01]  /*1fc0*/  LOP3.LUT R2, R2, 0x3800, RZ, 0xc0, !PT ;  /* 0x0000380002027812 */ /* 0x000fe200078ec0ff */
[----:B------:R-:W-:Y:S01]  /*1fd0*/  UMOV UR14, UR15 ;  /* 0x0000000f000e7c82 */ /* 0x000fe20008000000 */
[----:B------:R-:W-:-:S02]  /*1fe0*/  LOP3.LUT R4, R4, 0x6, RZ, 0xc0, !PT ;  /* 0x0000000604047812 */ /* 0x000fc400078ec0ff */
[----:B------:R-:W-:Y:S01]  /*1ff0*/  F2FP.SATFINITE.E4M3.F32.PACK_AB_MERGE_C R24, R25, R24, RZ ;  /* 0x000000181918723e */ /* 0x000fe200048070ff */
[----:B------:R-:W-:Y:S01]  /*2000*/  IMAD R2, R3, 0x20, R2 ;  /* 0x0000002003027824 */ /* 0x000fe200078e0202 */
[----:B------:R-:W-:Y:S01]  /*2010*/  F2FP.SATFINITE.E4M3.F32.PACK_AB_MERGE_C R26, R27, R26, RZ ;  /* 0x0000001a1b1a723e */ /* 0x000fe200048070ff */
[----:B------:R-:W-:Y:S01]  /*2020*/  IMAD R3, R3, 0x4, R4 ;  /* 0x0000000403037824 */ /* 0x000fe200078e0204 */
[----:B------:R-:W-:Y:S02]  /*2030*/  F2FP.SATFINITE.E4M3.F32.PACK_AB_MERGE_C R28, R29, R28, RZ ;  /* 0x0000001c1d1c723e */ /* 0x000fe400048070ff */
[----:B------:R-:W-:Y:S01]  /*2040*/  F2FP.SATFINITE.E4M3.F32.PACK_AB_MERGE_C R30, R31, R30, RZ ;  /* 0x0000001e1f1e723e */ /* 0x000fe200048070ff */
[----:B------:R-:W-:Y:S01]  /*2050*/  IMAD.IADD R3, R2, 0x1, R3 ;  /* 0x0000000102037824 */ /* 0x000fe200078e0203 */
[----:B------:R-:W-:Y:S02]  /*2060*/  F2FP.SATFINITE.E4M3.F32.PACK_AB_MERGE_C R88, R89, R88, RZ ;  /* 0x000000585958723e */ /* 0x000fe400048070ff */
[----:B------:R-:W-:-:S02]  /*2070*/  F2FP.SATFINITE.E4M3.F32.PACK_AB_MERGE_C R90, R91, R90, RZ ;  /* 0x0000005a5b5a723e */ /* 0x000fc400048070ff */
[----:B------:R-:W-:Y:S01]  /*2080*/  F2FP.SATFINITE.E4M3.F32.PACK_AB_MERGE_C R92, R93, R92, RZ ;  /* 0x0000005c5d5c723e */ /* 0x000fe200048070ff */
[----:B------:R-:W2:Y:S02]  /*2090*/  @!P1 SYNCS.CCTL.IV [UR8+0x6000] ;  /* 0x00600000ff0099b1 */ /* 0x000ea40008000008 */
[----:B--2---:R-:W-:Y:S01]  /*20a0*/  BAR.SYNC.DEFER_BLOCKING 0x0 ;  /* 0x0000000000007b1d */ /* 0x004fe20000010000 */
[----:B------:R-:W-:Y:S02]  /*20b0*/  F2FP.SATFINITE.E4M3.F32.PACK_AB_MERGE_C R94, R95, R94, RZ ;  /* 0x0000005e5f5e723e */ /* 0x000fe400048070ff */
[----:B------:R-:W-:Y:S02]  /*20c0*/  R2UR UR12, R5 ;  /* 0x00000000050c72ca */ /* 0x000fe400000e0000 */
[----:B------:R-:W-:Y:S02]  /*20d0*/  F2FP.SATFINITE.E4M3.F32.PACK_AB_MERGE_C R32, R33, R32, RZ ;  /* 0x000000202120723e */ /* 0x000fe400048070ff */
[----:B------:R-:W-:-:S02]  /*20e0*/  F2FP.SATFINITE.E4M3.F32.PACK_AB_MERGE_C R34, R35, R34, RZ ;  /* 0x000000222322723e */ /* 0x000fc400048070ff */
[----:B------:R-:W-:Y:S02]  /*20f0*/  F2FP.SATFINITE.E4M3.F32.PACK_AB_MERGE_C R36, R37, R36, RZ ;  /* 0x000000242524723e */ /* 0x000fe400048070ff */
[----:B------:R-:W-:Y:S02]  /*2100*/  F2FP.SATFINITE.E4M3.F32.PACK_AB_MERGE_C R38, R39, R38, RZ ;  /* 0x000000262726723e */ /* 0x000fe400048070ff */
[----:B------:R-:W-:Y:S02]  /*2110*/  F2FP.SATFINITE.E4M3.F32.PACK_AB_MERGE_C R96, R97, R96, RZ ;  /* 0x000000606160723e */ /* 0x000fe400048070ff */
[----:B------:R-:W-:Y:S01]  /*2120*/  F2FP.SATFINITE.E4M3.F32.PACK_AB_MERGE_C R98, R99, R98, RZ ;  /* 0x000000626362723e */ /* 0x000fe200048070ff */
[----:B------:R-:W-:Y:S01]  /*2130*/  ULEA UR13, UR12, UR11, 0x7 ;  /* 0x0000000b0c0d7291 */ /* 0x000fe2000f8e383f */
[----:B------:R-:W-:Y:S01]  /*2140*/  F2FP.SATFINITE.E4M3.F32.PACK_AB_MERGE_C R100, R101, R100, RZ ;  /* 0x000000646564723e */ /* 0x000fe200048070ff */
[----:B------:R-:W-:Y:S01]  /*2150*/  ULEA UR12, UR12, UR8, 0xe ;  /* 0x000000080c0c7291 */ /* 0x000fe2000f8e703f */
[----:B------:R-:W-:-:S02]  /*2160*/  F2FP.SATFINITE.E4M3.F32.PACK_AB_MERGE_C R102, R103, R102, RZ ;  /* 0x000000666766723e */ /* 0x000fc400048070ff */
[----:B------:R-:W-:Y:S02]  /*2170*/  ISETP.LT.U32.AND P0, PT, R7, 0x40, P0 ;  /* 0x000000400700780c */ /* 0x000fe40000701070 */
[----:B------:R-:W-:Y:S01]  /*2180*/  LOP3.LUT R5, R3, 0x10, RZ, 0x3c, !PT ;  /* 0x0000001003057812 */ /* 0x000fe200078e3cff */
[----:B------:R-:W-:Y:S01]  /*2190*/  STS.U16 [R3+UR8], R24 ;  /* 0x0000001803007988 */ /* 0x000fe20008000408 */
[----:B------:R-:W-:Y:S02]  /*21a0*/  F2FP.SATFINITE.E4M3.F32.PACK_AB_MERGE_C R40, R41, R40, RZ ;  /* 0x000000282928723e */ /* 0x000fe400048070ff */
[----:B------:R-:W-:Y:S01]  /*21b0*/  F2FP.SATFINITE.E4M3.F32.PACK_AB_MERGE_C R42, R43, R42, RZ ;  /* 0x0000002a2b2a723e */ /* 0x000fe200048070ff */
[----:B------:R-:W-:Y:S01]  /*21c0*/  STS.U16 [R3+UR8+0x400], R26 ;  /* 0x0004001a03007988 */ /* 0x000fe20008000408 */
[----:B------:R-:W-:Y:S02]  /*21d0*/  F2FP.SATFINITE.E4M3.F32.PACK_AB_MERGE_C R44, R45, R44, RZ ;  /* 0x0000002c2d2c723e */ /* 0x000fe400048070ff */
[----:B------:R-:W-:Y:S01]  /*21e0*/  F2FP.SATFINITE.E4M3.F32.PACK_AB_MERGE_C R46, R47, R46, RZ ;  /* 0x0000002e2f2e723e */ /* 0x000fe200048070ff */
[----:B------:R-:W-:Y:S01]  /*21f0*/  STS.U16 [R3+UR8+0x8], R28 ;  /* 0x0000081c03007988 */ /* 0x000fe20008000408 */
[----:B------:R-:W-:Y:S01]  /*2200*/  F2FP.SATFINITE.E4M3.F32.PACK_AB_MERGE_C R104, R105, R104, RZ ;  /* 0x000000686968723e */ /* 0x000fe200048070ff */
[----:B------:R-:W-:Y:S01]  /*2210*/  VOTEU.ANY UP0, P0 ;  /* 0x00000000003f7886 */ /* 0x000fe20000000100 */
[----:B------:R-:W-:Y:S01]  /*2220*/  F2FP.SATFINITE.E4M3.F32.PACK_AB_MERGE_C R106, R107, R106, RZ ;  /* 0x0000006a6b6a723e */ /* 0x000fe200048070ff */
[----:B------:R-:W-:Y:S01]  /*2230*/  STS.U16 [R3+UR8+0x408], R30 ;  /* 0x0004081e03007988 */ /* 0x000fe20008000408 */
[----:B------:R-:W-:Y:S01]  /*2240*/  F2FP.SATFINITE.E4M3.F32.PACK_AB_MERGE_C R108, R109, R108, RZ ;  /* 0x0000006c6d6c723e */ /* 0x000fe200048070ff */
[----:B------:R-:W-:Y:S01]  /*2250*/  VOTEU.ANY UP1, P0 ;  /* 0x00000000003f7886 */ /* 0x000fe20000020100 */
[----:B------:R-:W-:Y:S01]  /*2260*/  F2FP.SATFINITE.E4M3.F32.PACK_AB_MERGE_C R110, R111, R110, RZ ;  /* 0x0000006e6f6e723e */ /* 0x000fe200048070ff */
[----:B------:R-:W-:Y:S01]  /*2270*/  STS.U16 [R3+UR8+0x4000], R88 ;  /* 0x0040005803007988 */ /* 0x000fe20008000408 */
[----:B------:R-:W-:Y:S01]  /*2280*/  LOP3.LUT R7, R3, 0x20, RZ, 0x3c, !PT ;  /* 0x0000002003077812 */ /* 0x000fe200078e3cff */
[----:B-1----:R-:W-:Y:S01]  /*2290*/  @UP0 UMOV UR4, UR16 ;  /* 0x0000001000040c82 */ /* 0x002fe20008000000 */
[----:B------:R-:W-:Y:S01]  /*22a0*/  F2FP.SATFINITE.E4M3.F32.PACK_AB_MERGE_C R48, R49, R48, RZ ;  /* 0x000000303130723e */ /* 0x000fe200048070ff */
[----:B------:R-:W-:Y:S01]  /*22b0*/  STS.U16 [R3+UR8+0x4400], R90 ;  /* 0x0044005a03007988 */ /* 0x000fe20008000408 */
[----:B------:R-:W-:Y:S01]  /*22c0*/  F2FP.SATFINITE.E4M3.F32.PACK_AB_MERGE_C R50, R51, R50, RZ ;  /* 0x000000323332723e */ /* 0x000fe200048070ff */
[----:B------:R-:W-:Y:S01]  /*22d0*/  @UP0 UMOV UR5, UR17 ;  /* 0x0000001100050c82 */ /* 0x000fe20008000000 */
[----:B------:R-:W-:Y:S01]  /*22e0*/  F2FP.SATFINITE.E4M3.F32.PACK_AB_MERGE_C R52, R53, R52, RZ ;  /* 0x000000343534723e */ /* 0x000fe200048070ff */
[----:B------:R-:W-:Y:S01]  /*22f0*/  STS.U16 [R3+UR8+0x4008], R92 ;  /* 0x0040085c03007988 */ /* 0x000fe20008000408 */
[----:B------:R-:W-:-:S02]  /*2300*/  F2FP.SATFINITE.E4M3.F32.PACK_AB_MERGE_C R54, R55, R54, RZ ;  /* 0x000000363736723e */ /* 0x000fc400048070ff */
[----:B------:R-:W-:Y:S01]  /*2310*/  F2FP.SATFINITE.E4M3.F32.PACK_AB_MERGE_C R112, R113, R112, RZ ;  /* 0x000000707170723e */ /* 0x000fe200048070ff */
[----:B------:R-:W-:Y:S01]  /*2320*/  STS.U16 [R3+UR8+0x4408], R94 ;  /* 0x0044085e03007988 */ /* 0x000fe20008000408 */
[----:B------:R-:W-:Y:S02]  /*2330*/  F2FP.SATFINITE.E4M3.F32.PACK_AB_MERGE_C R114, R115, R114, RZ ;  /* 0x000000727372723e */ /* 0x000fe400048070ff */
[----:B------:R-:W-:Y:S01]  /*2340*/  F2FP.SATFINITE.E4M3.F32.PACK_AB_MERGE_C R116, R117, R116, RZ ;  /* 0x000000747574723e */ /* 0x000fe200048070ff */
[----:B------:R-:W-:Y:S01]  /*2350*/  STS.U16 [R5+UR8], R32 ;  /* 0x0000002005007988 */ /* 0x000fe20008000408 */
[----:B------:R-:W-:Y:S02]  /*2360*/  F2FP.SATFINITE.E4M3.F32.PACK_AB_MERGE_C R118, R119, R118, RZ ;  /* 0x000000767776723e */ /* 0x000fe400048070ff */
[----:B------:R-:W-:Y:S01]  /*2370*/  LOP3.LUT R9, R3, 0x30, RZ, 0x3c, !PT ;  /* 0x0000003003097812 */ /* 0x000fe200078e3cff */
[----:B------:R-:W-:Y:S01]  /*2380*/  STS.U16 [R5+UR8+0x400], R34 ;  /* 0x0004002205007988 */ /* 0x000fe20008000408 */
[----:B------:R-:W-:-:S02]  /*2390*/  F2FP.SATFINITE.E4M3.F32.PACK_AB_MERGE_C R56, R57, R56, RZ ;  /* 0x000000383938723e */ /* 0x000fc400048070ff */
[----:B------:R-:W-:Y:S01]  /*23a0*/  F2FP.SATFINITE.E4M3.F32.PACK_AB_MERGE_C R58, R59, R58, RZ ;  /* 0x0000003a3b3a723e */ /* 0x000fe200048070ff */
[----:B------:R-:W-:Y:S01]  /*23b0*/  STS.U16 [R5+UR8+0x8], R36 ;  /* 0x0000082405007988 */ /* 0x000fe20008000408 */
[----:B------:R-:W-:Y:S02]  /*23c0*/  F2FP.SATFINITE.E4M3.F32.PACK_AB_MERGE_C R60, R61, R60, RZ ;  /* 0x0000003c3d3c723e */ /* 0x000fe400048070ff */
[----:B------:R-:W-:Y:S01]  /*23d0*/  F2FP.SATFINITE.E4M3.F32.PACK_AB_MERGE_C R62, R63, R62, RZ ;  /* 0x0000003e3f3e723e */ /* 0x000fe200048070ff */
[----:B------:R-:W-:Y:S01]  /*23e0*/  STS.U16 [R5+UR8+0x408], R38 ;  /* 0x0004082605007988 */ /* 0x000fe20008000408 */
[----:B------:R-:W-:Y:S02]  /*23f0*/  F2FP.SATFINITE.E4M3.F32.PACK_AB_MERGE_C R120, R121, R120, RZ ;  /* 0x000000787978723e */ /* 0x000fe400048070ff */
[----:B------:R-:W-:Y:S01]  /*2400*/  F2FP.SATFINITE.E4M3.F32.PACK_AB_MERGE_C R122, R123, R122, RZ ;  /* 0x0000007a7b7a723e */ /* 0x000fe200048070ff */
        /* <DEDUP_REMOVED lines=9> */
[----:B------:R1:W-:Y:S01]  /*24a0*/  STS.U16 [R5+UR8+0x4408], R102 ;  /* 0x0044086605007988 */ /* 0x0003e20008000408 */
[----:B------:R-:W-:-:S02]  /*24b0*/  F2FP.SATFINITE.E4M3.F32.PACK_AB_MERGE_C R128, R129, R128, RZ ;  /* 0x000000808180723e */ /* 0x000fc400048070ff */
[----:B------:R-:W-:Y:S01]  /*24c0*/  F2FP.SATFINITE.E4M3.F32.PACK_AB_MERGE_C R130, R131, R130, RZ ;  /* 0x000000828382723e */ /* 0x000fe200048070ff */
[----:B------:R-:W-:Y:S01]  /*24d0*/  STS.U16 [R7+UR8], R40 ;  /* 0x0000002807007988 */ /* 0x000fe20008000408 */
[----:B------:R-:W-:Y:S02]  /*24e0*/  F2FP.SATFINITE.E4M3.F32.PACK_AB_MERGE_C R132, R133, R132, RZ ;  /* 0x000000848584723e */ /* 0x000fe400048070ff */
[----:B------:R-:W-:Y:S01]  /*24f0*/  F2FP.SATFINITE.E4M3.F32.PACK_AB_MERGE_C R134, R135, R134, RZ ;  /* 0x000000868786723e */ /* 0x000fe200048070ff */
[----:B------:R-:W-:Y:S01]  /*2500*/  STS.U16 [R7+UR8+0x400], R42 ;  /* 0x0004002a07007988 */ /* 0x000fe20008000408 */
[----:B------:R-:W-:Y:S02]  /*2510*/  F2FP.SATFINITE.E4M3.F32.PACK_AB_MERGE_C R72, R73, R72, RZ ;  /* 0x000000484948723e */ /* 0x000fe400048070ff */
[----:B-1----:R-:W-:Y:S01]  /*2520*/  LOP3.LUT R5, R3, 0x40, RZ, 0x3c, !PT ;  /* 0x0000004003057812 */ /* 0x002fe200078e3cff */
        /* <DEDUP_REMOVED lines=15> */
[----:B------:R1:W-:Y:S01]  /*2620*/  STS.U16 [R7+UR8+0x4408], R110 ;  /* 0x0044086e07007988 */ /* 0x0003e20008000408 */
[----:B------:R-:W-:Y:S02]  /*2630*/  F2FP.SATFINITE.E4M3.F32.PACK_AB_MERGE_C R86, R87, R86, RZ ;  /* 0x000000565756723e */ /* 0x000fe400048070ff */
[----:B------:R-:W-:Y:S01]  /*2640*/  F2FP.SATFINITE.E4M3.F32.PACK_AB_MERGE_C R144, R145, R144, RZ ;  /* 0x000000909190723e */ /* 0x000fe200048070ff */
[----:B------:R-:W-:Y:S01]  /*2650*/  STS.U16 [R9+UR8], R48 ;  /* 0x0000003009007988 */ /* 0x000fe20008000408 */
[----:B------:R-:W-:-:S02]  /*2660*/  F2FP.SATFINITE.E4M3.F32.PACK_AB_MERGE_C R146, R147, R146, RZ ;  /* 0x000000929392723e */ /* 0x000fc400048070ff */
[----:B------:R-:W-:Y:S01]  /*2670*/  F2FP.SATFINITE.E4M3.F32.PACK_AB_MERGE_C R148, R149, R148, RZ ;  /* 0x000000949594723e */ /* 0x000fe200048070ff */
[----:B------:R-:W-:Y:S01]  /*2680*/  STS.U16 [R9+UR8+0x400], R50 ;  /* 0x0004003209007988 */ /* 0x000fe20008000408 */
[----:B------:R-:W-:Y:S02]  /*2690*/  F2FP.SATFINITE.E4M3.F32.PACK_AB_MERGE_C R150, R151, R150, RZ ;  /* 0x000000969796723e */ /* 0x000fe400048070ff */
[C---:B-1----:R-:W-:Y:S01]  /*26a0*/  LOP3.LUT R7, R3.reuse, 0x50, RZ, 0x3c, !PT ;  /* 0x0000005003077812 */ /* 0x042fe200078e3cff */
[----:B------:R-:W-:Y:S04]  /*26b0*/  STS.U16 [R9+UR8+0x8], R52 ;  /* 0x0000083409007988 */ /* 0x000fe80008000408 */
[----:B------:R-:W-:Y:S04]  /*26c0*/  STS.U16 [R9+UR8+0x408], R54 ;  /* 0x0004083609007988 */ /* 0x000fe80008000408 */
[----:B------:R-:W-:Y:S04]  /*26d0*/  STS.U16 [R9+UR8+0x4000], R112 ;  /* 0x0040007009007988 */ /* 0x000fe80008000408 */
[----:B------:R-:W-:Y:S04]  /*26e0*/  STS.U16 [R9+UR8+0x4400], R114 ;  /* 0x0044007209007988 */ /* 0x000fe80008000408 */
[----:B------:R-:W-:Y:S04]  /*26f0*/  STS.U16 [R9+UR8+0x4008], R116 ;  /* 0x0040087409007988 */ /* 0x000fe80008000408 */
[----:B------:R1:W-:Y:S04]  /*2700*/  STS.U16 [R9+UR8+0x4408], R118 ;  /* 0x0044087609007988 */ /* 0x0003e80008000408 */
[----:B------:R-:W-:Y:S04]  /*2710*/  STS.U16 [R5+UR8], R56 ;  /* 0x0000003805007988 */ /* 0x000fe80008000408 */
[----:B------:R-:W-:Y:S01]  /*2720*/  STS.U16 [R5+UR8+0x400], R58 ;  /* 0x0004003a05007988 */ /* 0x000fe20008000408 */
[----:B-1----:R-:W-:-:S02]  /*2730*/  LOP3.LUT R9, R3, 0x60, RZ, 0x3c, !PT ;  /* 0x0000006003097812 */ /* 0x002fc400078e3cff */
[----:B------:R-:W-:Y:S01]  /*2740*/  LOP3.LUT R3, R3, 0x70, RZ, 0x3c, !PT ;  /* 0x0000007003037812 */ /* 0x000fe200078e3cff */
[----:B------:R-:W-:Y:S04]  /*2750*/  STS.U16 [R5+UR8+0x8], R60 ;  /* 0x0000083c05007988 */ /* 0x000fe80008000408 */
[----:B------:R-:W-:Y:S04]  /*2760*/  STS.U16 [R5+UR8+0x408], R62 ;  /* 0x0004083e05007988 */ /* 0x000fe80008000408 */
[----:B------:R-:W-:Y:S04]  /*2770*/  STS.U16 [R5+UR8+0x4000], R120 ;  /* 0x0040007805007988 */ /* 0x000fe80008000408 */
[----:B------:R-:W-:Y:S04]  /*2780*/  STS.U16 [R5+UR8+0x4400], R122 ;  /* 0x0044007a05007988 */ /* 0x000fe80008000408 */
[----:B------:R-:W-:Y:S04]  /*2790*/  STS.U16 [R5+UR8+0x4008], R124 ;  /* 0x0040087c05007988 */ /* 0x000fe80008000408 */
[----:B------:R-:W-:Y:S04]  /*27a0*/  STS.U16 [R5+UR8+0x4408], R126 ;  /* 0x0044087e05007988 */ /* 0x000fe80008000408 */
[----:B------:R-:W-:Y:S04]  /*27b0*/  STS.U16 [R7+UR8], R64 ;  /* 0x0000004007007988 */ /* 0x000fe80008000408 */
[----:B------:R-:W-:Y:S04]  /*27c0*/  STS.U16 [R7+UR8+0x400], R66 ;  /* 0x0004004207007988 */ /* 0x000fe80008000408 */
        /* <DEDUP_REMOVED lines=21> */
[----:B------:R-:W-:Y:S01]  /*2920*/  STS.U16 [R3+UR8+0x4408], R150 ;  /* 0x0044089603007988 */ /* 0x000fe20008000408 */
[----:B------:R1:W-:Y:S06]  /*2930*/  MEMBAR.ALL.CTA ;  /* 0x0000000000007992 */ /* 0x0003ec0000008000 */
[----:B-1----:R-:W1:Y:S02]  /*2940*/  FENCE.VIEW.ASYNC.S ;  /* 0x00000000000073c6 */ /* 0x002e640000000000 */
[----:B-1----:R-:W-:Y:S06]  /*2950*/  BAR.SYNC.DEFER_BLOCKING 0x0 ;  /* 0x0000000000007b1d */ /* 0x002fec0000010000 */
[----:B------:R1:W-:Y:S01]  /*2960*/  @UP1 UTMASTG.2D [UR12], [UR4] ;  /* 0x0000000c040013b5 */ /* 0x0003e20008008000 */
[----:B------:R0:W-:Y:S01]  /*2970*/  UTMACMDFLUSH ;  /* 0x00000000000079b7 */ /* 0x0001e20000000000 */
[----:B------:R-:W-:-:S04]  /*2980*/  DEPBAR.LE SB0, 0x0 ;  /* 0x000080000000791a */ /* 0x000fc80000000000 */
[----:B------:R-:W-:Y:S06]  /*2990*/  BAR.SYNC.DEFER_BLOCKING 0x0 ;  /* 0x0000000000007b1d */ /* 0x000fec0000010000 */
[----:B-1----:R-:W-:Y:S05]  /*29a0*/  EXIT ;  /* 0x000000000000794d */ /* 0x002fea0003800000 */
.L_x_50:
[----:B------:R-:W1:Y:S02]  /*29b0*/  SYNCS.PHASECHK.TRANS64.TRYWAIT P0, [UR8+0x6000], R2 ;  /* 0x00600002ff0075a7 */ /* 0x000e640008000148 */
[----:B-1----:R-:W-:Y:S05]  /*29c0*/  @!P0 BRA `(.L_x_50) ;  /* 0xfffffffc00f88947 */ /* 0x002fea000383ffff */
[----:B------:R-:W-:Y:S05]  /*29d0*/  BRA `(.L_x_52) ;  /* 0xfffffff000f07947 */ /* 0x000fea000383ffff */
.L_x_53:
[----:B------:R-:W-:-:S00]  /*29e0*/  BRA `(.L_x_53) ;  /* 0xfffffffc00fc7947 */ /* 0x000fc0000383ffff */
[----:B------:R-:W-:-:S00]  /*29f0*/  NOP ;  /* 0x0000000000007918 */ /* 0x000fc00000000000 */
        /* <DEDUP_REMOVED lines=8> */
.L_x_54:


//--------------------- .nv.shared.gluon_wgmma    --------------------------
	.section	.nv.shared.gluon_wgmma,"aw",@nobits
	.sectionflags	@""
	.align	16
	.zero		1024


//--------------------- .nv.shared.reserved.0     --------------------------
	.section	.nv.shared.reserved.0,"aw",@nobits
	.weak		__nv_reservedSMEM_offset_0_alias
	.size		__nv_reservedSMEM_offset_0_alias, 0, 0
	.other		__nv_reservedSMEM_offset_0_alias,@"STO_CUDA_RESERVED_SHARED STV_DEFAULT"
__nv_reservedSMEM_offset_0_alias:
	.zero		0


//--------------------- .nv.constant0.gluon_wgmma --------------------------
	.section	.nv.constant0.gluon_wgmma,"a",@progbits
	.sectionflags	@""
	.align	4
.nv.constant0.gluon_wgmma:
	.zero		608


//--------------------- SYMBOLS --------------------------

	.type		.nv.reservedSmem.offset0,@object
	.size		.nv.reservedSmem.offset0,0x4
